	.target	sm_100a

	.elftype	@"ET_EXEC"


//--------------------- .note.nv.tkinfo           --------------------------
	.section	.note.nv.tkinfo,"",@"SHT_NOTE"
	.sectionflags	@"SHF_NOTE_NV_TKINFO"
	.tkinfo
        /*0018*/ 	.word	0x00000002
        /*0030*/ 	.string	""
        /*0030*/ 	.string	"ptxas"
        /*0030*/ 	.string	"Cuda compilation tools, release 13.0, V13.0.88"
        /*0030*/ 	.string	"Build cuda_13.0.r13.0/compiler.36424714_0"
        /*0030*/ 	.string	"-arch sm_100a -m 64 "



//--------------------- .note.nv.cuinfo           --------------------------
	.section	.note.nv.cuinfo,"",@"SHT_NOTE"
	.sectionflags	@"SHF_NOTE_NV_CUINFO"
        /*0018*/ 	.short	0x0002
        /*001a*/ 	.short	0x0064
        /*001c*/ 	.short	0x0082
	.zero		2


//--------------------- .nv.info                  --------------------------
	.section	.nv.info,"",@"SHT_CUDA_INFO"
	.align	4


	//----- nvinfo : EIATTR_REGCOUNT
	.align		4
        /*0000*/ 	.byte	0x04, 0x2f
        /*0002*/ 	.short	(.L_19 - .L_18)
	.align		4
.L_18:
        /*0004*/ 	.word	index@(_ZN7cutlass13device_kernelINS_4gemm6kernel13GemmUniversalIN4cute5tupleIJiiiiEEENS1_10collective13CollectiveMmaINS1_35MainloopSm100TmaUmmaWarpSpecializedILi4ELi2ELi4ENS5_IJNS4_1CILi1EEESB_SB_EEEEENS5_IJNSA_ILi128EEESE_SE_EEENS_12float_e4m3_tENS5_IJlSB_lEEESG_SH_NS4_8TiledMMAINS4_8MMA_AtomIJNS4_10MMA_TraitsINS4_19SM100_MMA_F8F6F4_SSEJSG_SG_fSE_SE_NS4_17integral_constantINS4_4UMMA5MajorELSO_0EEESP_NSM_INSN_7ScaleInELSQ_0EEESR_EEEEEENS4_6LayoutISC_NS5_IJNSA_ILi0EEESV_SV_EEEEENS5_IJNS4_10UnderscoreESY_SY_EEEEENS4_13SM90_TMA_LOADENS4_14ComposedLayoutINS4_7SwizzleILi3ELi4ELi3EEENS4_18smem_ptr_flag_bitsILi8EEENSU_INS5_IJNSA_ILi8EEESE_EEENS5_IJSE_SB_EEEEEEEvNS4_8identityES11_S1B_vS1C_EENS_8epilogue10collective18CollectiveEpilogueINS1E_23Sm100TmaWarpSpecializedILi2ELi2ELi64ELb0ELb0EEEJSF_NS5_IJNSU_ISE_SB_EENSU_INSA_ILi64EEESB_EEEEESG_SH_SG_SH_NS1E_6fusion15FusionCallbacksIS1I_NS1N_17LinearCombinationISG_fSG_fLNS_15FloatRoundStyleE2EEESF_S1M_JEEENS4_5SM1004TMEM4LOAD26SM100_TMEM_LOAD_32dp32b64xES11_NS12_INS13_ILi2ELi4ELi3EEES16_NSU_INS5_IJS17_S1K_EEENS5_IJS1K_SB_EEEEEEENS4_39AutoVectorizingCopyWithAssumedAlignmentILi128EEENS4_14SM90_TMA_STOREES21_S23_S23_EEEvvEEEEvNT_6ParamsE)
        /*0008*/ 	.word	0x000000e0


	//----- nvinfo : EIATTR_FRAME_SIZE
	.align		4
.L_19:
        /*000c*/ 	.byte	0x04, 0x11
        /*000e*/ 	.short	(.L_21 - .L_20)
	.align		4
.L_20:
        /*0010*/ 	.word	index@($__internal_2_$__cuda_sm10x_tcgen05_guardrail_trap_unallocated_columns_being_dealloced)
        /*0014*/ 	.word	0x00000000


	//----- nvinfo : EIATTR_FRAME_SIZE
	.align		4
.L_21:
        /*0018*/ 	.byte	0x04, 0x11
        /*001a*/ 	.short	(.L_23 - .L_22)
	.align		4
.L_22:
        /*001c*/ 	.word	index@($__internal_1_$__cuda_sm10x_tcgen05_guardrail_trap_phase_invalid_during_alloc)
        /*0020*/ 	.word	0x00000000


	//----- nvinfo : EIATTR_FRAME_SIZE
	.align		4
.L_23:
        /*0024*/ 	.byte	0x04, 0x11
        /*0026*/ 	.short	(.L_25 - .L_24)
	.align		4
.L_24:
        /*0028*/ 	.word	index@($__internal_0_$__cuda_sm10x_tcgen05_guardrail_trap_col_being_dealloced_not_returned_by_alloc)
        /*002c*/ 	.word	0x00000000


	//----- nvinfo : EIATTR_FRAME_SIZE
	.align		4
.L_25:
        /*0030*/ 	.byte	0x04, 0x11
        /*0032*/ 	.short	(.L_27 - .L_26)
	.align		4
.L_26:
        /*0034*/ 	.word	index@(_ZN7cutlass13device_kernelINS_4gemm6kernel13GemmUniversalIN4cute5tupleIJiiiiEEENS1_10collective13CollectiveMmaINS1_35MainloopSm100TmaUmmaWarpSpecializedILi4ELi2ELi4ENS5_IJNS4_1CILi1EEESB_SB_EEEEENS5_IJNSA_ILi128EEESE_SE_EEENS_12float_e4m3_tENS5_IJlSB_lEEESG_SH_NS4_8TiledMMAINS4_8MMA_AtomIJNS4_10MMA_TraitsINS4_19SM100_MMA_F8F6F4_SSEJSG_SG_fSE_SE_NS4_17integral_constantINS4_4UMMA5MajorELSO_0EEESP_NSM_INSN_7ScaleInELSQ_0EEESR_EEEEEENS4_6LayoutISC_NS5_IJNSA_ILi0EEESV_SV_EEEEENS5_IJNS4_10UnderscoreESY_SY_EEEEENS4_13SM90_TMA_LOADENS4_14ComposedLayoutINS4_7SwizzleILi3ELi4ELi3EEENS4_18smem_ptr_flag_bitsILi8EEENSU_INS5_IJNSA_ILi8EEESE_EEENS5_IJSE_SB_EEEEEEEvNS4_8identityES11_S1B_vS1C_EENS_8epilogue10collective18CollectiveEpilogueINS1E_23Sm100TmaWarpSpecializedILi2ELi2ELi64ELb0ELb0EEEJSF_NS5_IJNSU_ISE_SB_EENSU_INSA_ILi64EEESB_EEEEESG_SH_SG_SH_NS1E_6fusion15FusionCallbacksIS1I_NS1N_17LinearCombinationISG_fSG_fLNS_15FloatRoundStyleE2EEESF_S1M_JEEENS4_5SM1004TMEM4LOAD26SM100_TMEM_LOAD_32dp32b64xES11_NS12_INS13_ILi2ELi4ELi3EEES16_NSU_INS5_IJS17_S1K_EEENS5_IJS1K_SB_EEEEEEENS4_39AutoVectorizingCopyWithAssumedAlignmentILi128EEENS4_14SM90_TMA_STOREES21_S23_S23_EEEvvEEEEvNT_6ParamsE)
        /*0038*/ 	.word	0x00000000


	//----- nvinfo : EIATTR_MIN_STACK_SIZE
	.align		4
.L_27:
        /*003c*/ 	.byte	0x04, 0x12
        /*003e*/ 	.short	(.L_29 - .L_28)
	.align		4
.L_28:
        /*0040*/ 	.word	index@(_ZN7cutlass13device_kernelINS_4gemm6kernel13GemmUniversalIN4cute5tupleIJiiiiEEENS1_10collective13CollectiveMmaINS1_35MainloopSm100TmaUmmaWarpSpecializedILi4ELi2ELi4ENS5_IJNS4_1CILi1EEESB_SB_EEEEENS5_IJNSA_ILi128EEESE_SE_EEENS_12float_e4m3_tENS5_IJlSB_lEEESG_SH_NS4_8TiledMMAINS4_8MMA_AtomIJNS4_10MMA_TraitsINS4_19SM100_MMA_F8F6F4_SSEJSG_SG_fSE_SE_NS4_17integral_constantINS4_4UMMA5MajorELSO_0EEESP_NSM_INSN_7ScaleInELSQ_0EEESR_EEEEEENS4_6LayoutISC_NS5_IJNSA_ILi0EEESV_SV_EEEEENS5_IJNS4_10UnderscoreESY_SY_EEEEENS4_13SM90_TMA_LOADENS4_14ComposedLayoutINS4_7SwizzleILi3ELi4ELi3EEENS4_18smem_ptr_flag_bitsILi8EEENSU_INS5_IJNSA_ILi8EEESE_EEENS5_IJSE_SB_EEEEEEEvNS4_8identityES11_S1B_vS1C_EENS_8epilogue10collective18CollectiveEpilogueINS1E_23Sm100TmaWarpSpecializedILi2ELi2ELi64ELb0ELb0EEEJSF_NS5_IJNSU_ISE_SB_EENSU_INSA_ILi64EEESB_EEEEESG_SH_SG_SH_NS1E_6fusion15FusionCallbacksIS1I_NS1N_17LinearCombinationISG_fSG_fLNS_15FloatRoundStyleE2EEESF_S1M_JEEENS4_5SM1004TMEM4LOAD26SM100_TMEM_LOAD_32dp32b64xES11_NS12_INS13_ILi2ELi4ELi3EEES16_NSU_INS5_IJS17_S1K_EEENS5_IJS1K_SB_EEEEEEENS4_39AutoVectorizingCopyWithAssumedAlignmentILi128EEENS4_14SM90_TMA_STOREES21_S23_S23_EEEvvEEEEvNT_6ParamsE)
        /*0044*/ 	.word	0x00000000
.L_29:


//--------------------- .nv.compat                --------------------------
	.section	.nv.compat,"",@"SHT_CUDA_COMPAT_INFO"
	.align	4
        /*0000*/ 	.byte	0x02, 0x09, 0x01, 0x00, 0x02, 0x02, 0x02, 0x00, 0x02, 0x05, 0x05, 0x00, 0x03, 0x07, 0x01, 0x01
        /*0010*/ 	.byte	0x02, 0x03, 0x01, 0x00, 0x02, 0x06, 0x01, 0x00, 0x04, 0x0b, 0x08, 0x00, 0x09, 0x00, 0x00, 0x00
        /*0020*/ 	.byte	0x00, 0x00, 0x00, 0x00


//--------------------- .nv.info._ZN7cutlass13device_kernelINS_4gemm6kernel13GemmUniversalIN4cute5tupleIJiiiiEEENS1_10collective13CollectiveMmaINS1_35MainloopSm100TmaUmmaWarpSpecializedILi4ELi2ELi4ENS5_IJNS4_1CILi1EEESB_SB_EEEEENS5_IJNSA_ILi128EEESE_SE_EEENS_12float_e4m3_tENS5_IJlSB_lEEESG_SH_NS4_8TiledMMAINS4_8MMA_AtomIJNS4_10MMA_TraitsINS4_19SM100_MMA_F8F6F4_SSEJSG_SG_fSE_SE_NS4_17integral_constantINS4_4UMMA5MajorELSO_0EEESP_NSM_INSN_7ScaleInELSQ_0EEESR_EEEEEENS4_6LayoutISC_NS5_IJNSA_ILi0EEESV_SV_EEEEENS5_IJNS4_10UnderscoreESY_SY_EEEEENS4_13SM90_TMA_LOADENS4_14ComposedLayoutINS4_7SwizzleILi3ELi4ELi3EEENS4_18smem_ptr_flag_bitsILi8EEENSU_INS5_IJNSA_ILi8EEESE_EEENS5_IJSE_SB_EEEEEEEvNS4_8identityES11_S1B_vS1C_EENS_8epilogue10collective18CollectiveEpilogueINS1E_23Sm100TmaWarpSpecializedILi2ELi2ELi64ELb0ELb0EEEJSF_NS5_IJNSU_ISE_SB_EENSU_INSA_ILi64EEESB_EEEEESG_SH_SG_SH_NS1E_6fusion15FusionCallbacksIS1I_NS1N_17LinearCombinationISG_fSG_fLNS_15FloatRoundStyleE2EEESF_S1M_JEEENS4_5SM1004TMEM4LOAD26SM100_TMEM_LOAD_32dp32b64xES11_NS12_INS13_ILi2ELi4ELi3EEES16_NSU_INS5_IJS17_S1K_EEENS5_IJS1K_SB_EEEEEEENS4_39AutoVectorizingCopyWithAssumedAlignmentILi128EEENS4_14SM90_TMA_STOREES21_S23_S23_EEEvvEEEEvNT_6ParamsE --------------------------
	.section	.nv.info._ZN7cutlass13device_kernelINS_4gemm6kernel13GemmUniversalIN4cute5tupleIJiiiiEEENS1_10collective13CollectiveMmaINS1_35MainloopSm100TmaUmmaWarpSpecializedILi4ELi2ELi4ENS5_IJNS4_1CILi1EEESB_SB_EEEEENS5_IJNSA_ILi128EEESE_SE_EEENS_12float_e4m3_tENS5_IJlSB_lEEESG_SH_NS4_8TiledMMAINS4_8MMA_AtomIJNS4_10MMA_TraitsINS4_19SM100_MMA_F8F6F4_SSEJSG_SG_fSE_SE_NS4_17integral_constantINS4_4UMMA5MajorELSO_0EEESP_NSM_INSN_7ScaleInELSQ_0EEESR_EEEEEENS4_6LayoutISC_NS5_IJNSA_ILi0EEESV_SV_EEEEENS5_IJNS4_10UnderscoreESY_SY_EEEEENS4_13SM90_TMA_LOADENS4_14ComposedLayoutINS4_7SwizzleILi3ELi4ELi3EEENS4_18smem_ptr_flag_bitsILi8EEENSU_INS5_IJNSA_ILi8EEESE_EEENS5_IJSE_SB_EEEEEEEvNS4_8identityES11_S1B_vS1C_EENS_8epilogue10collective18CollectiveEpilogueINS1E_23Sm100TmaWarpSpecializedILi2ELi2ELi64ELb0ELb0EEEJSF_NS5_IJNSU_ISE_SB_EENSU_INSA_ILi64EEESB_EEEEESG_SH_SG_SH_NS1E_6fusion15FusionCallbacksIS1I_NS1N_17LinearCombinationISG_fSG_fLNS_15FloatRoundStyleE2EEESF_S1M_JEEENS4_5SM1004TMEM4LOAD26SM100_TMEM_LOAD_32dp32b64xES11_NS12_INS13_ILi2ELi4ELi3EEES16_NSU_INS5_IJS17_S1K_EEENS5_IJS1K_SB_EEEEEEENS4_39AutoVectorizingCopyWithAssumedAlignmentILi128EEENS4_14SM90_TMA_STOREES21_S23_S23_EEEvvEEEEvNT_6ParamsE,"",@"SHT_CUDA_INFO"
	.sectionflags	@""
	.align	4


	//----- nvinfo : EIATTR_CUDA_API_VERSION
	.align		4
        /*0000*/ 	.byte	0x04, 0x37
        /*0002*/ 	.short	(.L_31 - .L_30)
.L_30:
        /*0004*/ 	.word	0x00000082


	//----- nvinfo : EIATTR_KPARAM_INFO
	.align		4
.L_31:
        /*0008*/ 	.byte	0x04, 0x17
        /*000a*/ 	.short	(.L_33 - .L_32)
.L_32:
        /*000c*/ 	.word	0x00000000
        /*0010*/ 	.short	0x0000
        /*0012*/ 	.short	0x0000
        /*0014*/ 	.byte	0x00, 0xf0, 0x01, 0x20


	//----- nvinfo : EIATTR_AT_ENTRY_FRAGMENTS
	.align		4
.L_33:
        /*0018*/ 	.byte	0x04, 0x4f
        /*001a*/ 	.short	(.L_35 - .L_34)


	//   ....[0]....
.L_34:
        /*001c*/ 	.word	0x00000006


	//----- nvinfo : EIATTR_RESERVED_SMEM_USED
	.align		4
.L_35:
        /*0020*/ 	.byte	0x01, 0x41
	.zero		2


	//----- nvinfo : EIATTR_SPARSE_MMA_MASK
	.align		4
        /*0024*/ 	.byte	0x03, 0x50
        /*0026*/ 	.short	0x0000


	//----- nvinfo : EIATTR_TCGEN05_1CTA_USED
	.align		4
        /*0028*/ 	.byte	0x01, 0x51
	.zero		2


	//----- nvinfo : EIATTR_MAXREG_COUNT
	.align		4
        /*002c*/ 	.byte	0x03, 0x1b
        /*002e*/ 	.short	0x00ff


	//----- nvinfo : EIATTR_NUM_BARRIERS
	.align		4
        /*0030*/ 	.byte	0x02, 0x4c
        /*0032*/ 	.byte	0x07
	.zero		1


	//----- nvinfo : EIATTR_EXTERNS
	.align		4
        /*0034*/ 	.byte	0x04, 0x0f
        /*0036*/ 	.short	(.L_37 - .L_36)


	//   ....[0]....
	.align		4
.L_36:
        /*0038*/ 	.word	index@(__assertfail)


	//----- nvinfo : EIATTR_MERCURY_ISA_VERSION
	.align		4
.L_37:
        /*003c*/ 	.byte	0x03, 0x5f
        /*003e*/ 	.short	0x0101


	//----- nvinfo : EIATTR_INT_WARP_WIDE_INSTR_OFFSETS
	.align		4
        /*0040*/ 	.byte	0x04, 0x31
        /*0042*/ 	.short	(.L_39 - .L_38)


	//   ....[0]....
.L_38:
        /*0044*/ 	.word	0x00001d80


	//   ....[1]....
        /*0048*/ 	.word	0x000037d0


	//   ....[2]....
        /*004c*/ 	.word	0x000037f0


	//   ....[3]....
        /*0050*/ 	.word	0x00003820


	//   ....[4]....
        /*0054*/ 	.word	0x00004150


	//   ....[5]....
        /*0058*/ 	.word	0x000041c0


	//   ....[6]....
        /*005c*/ 	.word	0x000043a0


	//   ....[7]....
        /*0060*/ 	.word	0x00004500


	//----- nvinfo : EIATTR_COOP_GROUP_MASK_REGIDS
	.align		4
.L_39:
        /*0064*/ 	.byte	0x04, 0x29
        /*0066*/ 	.short	(.L_41 - .L_40)


	//   ....[0]....
.L_40:
        /*0068*/ 	.word	0xffffffff


	//   ....[1]....
        /*006c*/ 	.word	0xffffffff


	//   ....[2]....
        /*0070*/ 	.word	0xffffffff


	//   ....[3]....
        /*0074*/ 	.word	0xffffffff


	//   ....[4]....
        /*0078*/ 	.word	0xffffffff


	//   ....[5]....
        /*007c*/ 	.word	0xffffffff


	//   ....[6]....
        /*0080*/ 	.word	0xffffffff


	//   ....[7]....
        /*0084*/ 	.word	0xffffffff


	//   ....[8]....
        /*0088*/ 	.word	0xffffffff


	//   ....[9]....
        /*008c*/ 	.word	0xffffffff


	//   ....[10]....
        /*0090*/ 	.word	0xffffffff


	//   ....[11]....
        /*0094*/ 	.word	0xffffffff


	//   ....[12]....
        /*0098*/ 	.word	0xffffffff


	//----- nvinfo : EIATTR_COOP_GROUP_INSTR_OFFSETS
	.align		4
.L_41:
        /*009c*/ 	.byte	0x04, 0x28
        /*009e*/ 	.short	(.L_43 - .L_42)


	//   ....[0]....
.L_42:
        /*00a0*/ 	.word	0x00000090


	//   ....[1]....
        /*00a4*/ 	.word	0x000004d0


	//   ....[2]....
        /*00a8*/ 	.word	0x00000640


	//   ....[3]....
        /*00ac*/ 	.word	0x000007a0


	//   ....[4]....
        /*00b0*/ 	.word	0x000008a0


	//   ....[5]....
        /*00b4*/ 	.word	0x00000a10


	//   ....[6]....
        /*00b8*/ 	.word	0x00000bb0


	//   ....[7]....
        /*00bc*/ 	.word	0x00001c60


	//   ....[8]....
        /*00c0*/ 	.word	0x00002a40


	//   ....[9]....
        /*00c4*/ 	.word	0x00002c50


	//   ....[10]....
        /*00c8*/ 	.word	0x00002c80


	//   ....[11]....
        /*00cc*/ 	.word	0x000036b0


	//   ....[12]....
        /*00d0*/ 	.word	0x000038e0


	//----- nvinfo : EIATTR_VRC_CTA_INIT_COUNT
	.align		4
.L_43:
        /*00d4*/ 	.byte	0x02, 0x4a
        /*00d6*/ 	.byte	0x80
	.zero		1


	//----- nvinfo : EIATTR_SYSCALL_OFFSETS
	.align		4
        /*00d8*/ 	.byte	0x04, 0x46
        /*00da*/ 	.short	(.L_45 - .L_44)


	//   ....[0]....
.L_44:
        /*00dc*/ 	.word	0x00004f30


	//   ....[1]....
        /*00e0*/ 	.word	0x00005070


	//   ....[2]....
        /*00e4*/ 	.word	0x000058d0


	//   ....[3]....
        /*00e8*/ 	.word	0x00006ee0


	//----- nvinfo : EIATTR_MBARRIER_INSTR_OFFSETS
	.align		4
.L_45:
        /*00ec*/ 	.byte	0x04, 0x39
        /*00ee*/ 	.short	(.L_47 - .L_46)


	//   ....[0]....
.L_46:
        /*00f0*/ 	.word	0x000005b0
        /*00f4*/ 	.word	0x000000ff
        /*00f8*/ 	.word	0x00000000
        /*00fc*/ 	.short	0x0100
        /*00fe*/ 	.byte	0x05
	.zero		1


	//   ....[1]....
        /*0100*/ 	.word	0x000005c0
        /*0104*/ 	.word	0x000000ff
        /*0108*/ 	.word	0x00000020
        /*010c*/ 	.short	0x0100
        /*010e*/ 	.byte	0x05
	.zero		1


	//   ....[2]....
        /*0110*/ 	.word	0x000005d0
        /*0114*/ 	.word	0x000000ff
        /*0118*/ 	.word	0x00000008
        /*011c*/ 	.short	0x0100
        /*011e*/ 	.byte	0x05
	.zero		1


	//   ....[3]....
        /*0120*/ 	.word	0x000005e0
        /*0124*/ 	.word	0x000000ff
        /*0128*/ 	.word	0x00000028
        /*012c*/ 	.short	0x0100
        /*012e*/ 	.byte	0x05
	.zero		1


	//   ....[4]....
        /*0130*/ 	.word	0x000005f0
        /*0134*/ 	.word	0x000000ff
        /*0138*/ 	.word	0x00000010
        /*013c*/ 	.short	0x0100
        /*013e*/ 	.byte	0x05
	.zero		1


	//   ....[5]....
        /*0140*/ 	.word	0x00000600
        /*0144*/ 	.word	0x000000ff
        /*0148*/ 	.word	0x00000030
        /*014c*/ 	.short	0x0100
        /*014e*/ 	.byte	0x05
	.zero		1


	//   ....[6]....
        /*0150*/ 	.word	0x00000610
        /*0154*/ 	.word	0x000000ff
        /*0158*/ 	.word	0x00000018
        /*015c*/ 	.short	0x0100
        /*015e*/ 	.byte	0x05
	.zero		1


	//   ....[7]....
        /*0160*/ 	.word	0x00000620
        /*0164*/ 	.word	0x000000ff
        /*0168*/ 	.word	0x00000038
        /*016c*/ 	.short	0x0100
        /*016e*/ 	.byte	0x05
	.zero		1


	//   ....[8]....
        /*0170*/ 	.word	0x00000750
        /*0174*/ 	.word	0x000000ff
        /*0178*/ 	.word	0x00000040
        /*017c*/ 	.short	0x0100
        /*017e*/ 	.byte	0x07
	.zero		1


	//   ....[9]....
        /*0180*/ 	.word	0x00000760
        /*0184*/ 	.word	0x000000ff
        /*0188*/ 	.word	0x00000050
        /*018c*/ 	.short	0x0100
        /*018e*/ 	.byte	0x07
	.zero		1


	//   ....[10]....
        /*0190*/ 	.word	0x00000770
        /*0194*/ 	.word	0x000000ff
        /*0198*/ 	.word	0x00000048
        /*019c*/ 	.short	0x0100
        /*019e*/ 	.byte	0x07
	.zero		1


	//   ....[11]....
        /*01a0*/ 	.word	0x00000780
        /*01a4*/ 	.word	0x000000ff
        /*01a8*/ 	.word	0x00000058
        /*01ac*/ 	.short	0x0100
        /*01ae*/ 	.byte	0x07
	.zero		1


	//   ....[12]....
        /*01b0*/ 	.word	0x00000870
        /*01b4*/ 	.word	0x000000ff
        /*01b8*/ 	.word	0x00000060
        /*01bc*/ 	.short	0x0100
        /*01be*/ 	.byte	0x05
	.zero		1


	//   ....[13]....
        /*01c0*/ 	.word	0x00000880
        /*01c4*/ 	.word	0x000000ff
        /*01c8*/ 	.word	0x00000068
        /*01cc*/ 	.short	0x0100
        /*01ce*/ 	.byte	0x05
	.zero		1


	//   ....[14]....
        /*01d0*/ 	.word	0x000009c0
        /*01d4*/ 	.word	0x000000ff
        /*01d8*/ 	.word	0x00000070
        /*01dc*/ 	.short	0x0100
        /*01de*/ 	.byte	0x05
	.zero		1


	//   ....[15]....
        /*01e0*/ 	.word	0x000009d0
        /*01e4*/ 	.word	0x000000ff
        /*01e8*/ 	.word	0x00000080
        /*01ec*/ 	.short	0x0100
        /*01ee*/ 	.byte	0x05
	.zero		1


	//   ....[16]....
        /*01f0*/ 	.word	0x000009e0
        /*01f4*/ 	.word	0x000000ff
        /*01f8*/ 	.word	0x00000078
        /*01fc*/ 	.short	0x0100
        /*01fe*/ 	.byte	0x05
	.zero		1


	//   ....[17]....
        /*0200*/ 	.word	0x000009f0
        /*0204*/ 	.word	0x000000ff
        /*0208*/ 	.word	0x00000088
        /*020c*/ 	.short	0x0100
        /*020e*/ 	.byte	0x05
	.zero		1


	//   ....[18]....
        /*0210*/ 	.word	0x00000b20
        /*0214*/ 	.word	0x000000ff
        /*0218*/ 	.word	0x00000090
        /*021c*/ 	.short	0x0100
        /*021e*/ 	.byte	0x07
	.zero		1


	//   ....[19]....
        /*0220*/ 	.word	0x00000b30
        /*0224*/ 	.word	0x000000ff
        /*0228*/ 	.word	0x000000b0
        /*022c*/ 	.short	0x0100
        /*022e*/ 	.byte	0x07
	.zero		1


	//   ....[20]....
        /*0230*/ 	.word	0x00000b40
        /*0234*/ 	.word	0x000000ff
        /*0238*/ 	.word	0x00000098
        /*023c*/ 	.short	0x0100
        /*023e*/ 	.byte	0x07
	.zero		1


	//   ....[21]....
        /*0240*/ 	.word	0x00000b50
        /*0244*/ 	.word	0x000000ff
        /*0248*/ 	.word	0x000000b8
        /*024c*/ 	.short	0x0100
        /*024e*/ 	.byte	0x07
	.zero		1


	//   ....[22]....
        /*0250*/ 	.word	0x00000b60
        /*0254*/ 	.word	0x000000ff
        /*0258*/ 	.word	0x000000a0
        /*025c*/ 	.short	0x0100
        /*025e*/ 	.byte	0x07
	.zero		1


	//   ....[23]....
        /*0260*/ 	.word	0x00000b70
        /*0264*/ 	.word	0x000000ff
        /*0268*/ 	.word	0x000000c0
        /*026c*/ 	.short	0x0100
        /*026e*/ 	.byte	0x07
	.zero		1


	//   ....[24]....
        /*0270*/ 	.word	0x00000b80
        /*0274*/ 	.word	0x000000ff
        /*0278*/ 	.word	0x000000a8
        /*027c*/ 	.short	0x0100
        /*027e*/ 	.byte	0x07
	.zero		1


	//   ....[25]....
        /*0280*/ 	.word	0x00000b90
        /*0284*/ 	.word	0x000000ff
        /*0288*/ 	.word	0x000000c8
        /*028c*/ 	.short	0x0100
        /*028e*/ 	.byte	0x07
	.zero		1


	//   ....[26]....
        /*0290*/ 	.word	0x00000c80
        /*0294*/ 	.word	0x000000ff
        /*0298*/ 	.word	0x000000d0
        /*029c*/ 	.short	0x0100
        /*029e*/ 	.byte	0x05
	.zero		1


	//   ....[27]....
        /*02a0*/ 	.word	0x00000c90
        /*02a4*/ 	.word	0x000000ff
        /*02a8*/ 	.word	0x000000e0
        /*02ac*/ 	.short	0x0100
        /*02ae*/ 	.byte	0x05
	.zero		1


	//   ....[28]....
        /*02b0*/ 	.word	0x00000ca0
        /*02b4*/ 	.word	0x000000ff
        /*02b8*/ 	.word	0x000000d8
        /*02bc*/ 	.short	0x0100
        /*02be*/ 	.byte	0x05
	.zero		1


	//   ....[29]....
        /*02c0*/ 	.word	0x00000cb0
        /*02c4*/ 	.word	0x000000ff
        /*02c8*/ 	.word	0x000000e8
        /*02cc*/ 	.short	0x0100
        /*02ce*/ 	.byte	0x05
	.zero		1


	//   ....[30]....
        /*02d0*/ 	.word	0x00001580
        /*02d4*/ 	.word	0x00000003
        /*02d8*/ 	.word	0x000000e0
        /*02dc*/ 	.short	0x010a
        /*02de*/ 	.byte	0xff
	.zero		1


	//   ....[31]....
        /*02e0*/ 	.word	0x000015b0
        /*02e4*/ 	.word	0x00000003
        /*02e8*/ 	.word	0x000000d0
        /*02ec*/ 	.short	0x0101
        /*02ee*/ 	.byte	0xff
	.zero		1


	//   ....[32]....
        /*02f0*/ 	.word	0x00001680
        /*02f4*/ 	.word	0x000000ff
        /*02f8*/ 	.word	0x00000020
        /*02fc*/ 	.short	0x010a
        /*02fe*/ 	.byte	0x08
	.zero		1


	//   ....[33]....
        /*0300*/ 	.word	0x00001720
        /*0304*/ 	.word	0x000000ff
        /*0308*/ 	.word	0x00000020
        /*030c*/ 	.short	0x010a
        /*030e*/ 	.byte	0x21
	.zero		1


	//   ....[34]....
        /*0310*/ 	.word	0x00001880
        /*0314*/ 	.word	0x000000ff
        /*0318*/ 	.word	0x00000020
        /*031c*/ 	.short	0x010a
        /*031e*/ 	.byte	0x08
	.zero		1


	//   ....[35]....
        /*0320*/ 	.word	0x00001970
        /*0324*/ 	.word	0x000000ff
        /*0328*/ 	.word	0x00000068
        /*032c*/ 	.short	0x0101
        /*032e*/ 	.byte	0x04
	.zero		1


	//   ....[36]....
        /*0330*/ 	.word	0x00001990
        /*0334*/ 	.word	0x000000ff
        /*0338*/ 	.word	0x00000020
        /*033c*/ 	.short	0x010a
        /*033e*/ 	.byte	0x08
	.zero		1


	//   ....[37]....
        /*0340*/ 	.word	0x00001a10
        /*0344*/ 	.word	0x000000ff
        /*0348*/ 	.word	0x00000020
        /*034c*/ 	.short	0x010a
        /*034e*/ 	.byte	0x11
	.zero		1


	//   ....[38]....
        /*0350*/ 	.word	0x00001b70
        /*0354*/ 	.word	0x000000ff
        /*0358*/ 	.word	0x00000020
        /*035c*/ 	.short	0x010a
        /*035e*/ 	.byte	0x08
	.zero		1


	//   ....[39]....
        /*0360*/ 	.word	0x00001c90
        /*0364*/ 	.word	0x00000002
        /*0368*/ 	.word	0x00000070
        /*036c*/ 	.short	0x010a
        /*036e*/ 	.byte	0xff
	.zero		1


	//   ....[40]....
        /*0370*/ 	.word	0x00001d50
        /*0374*/ 	.word	0x00000002
        /*0378*/ 	.word	0x00000000
        /*037c*/ 	.short	0x0101
        /*037e*/ 	.byte	0xff
	.zero		1


	//   ....[41]....
        /*0380*/ 	.word	0x000022b0
        /*0384*/ 	.word	0x000000ff
        /*0388*/ 	.word	0x00000000
        /*038c*/ 	.short	0x010a
        /*038e*/ 	.byte	0x05
	.zero		1


	//   ....[42]....
        /*0390*/ 	.word	0x00002340
        /*0394*/ 	.word	0x000000ff
        /*0398*/ 	.word	0x00000000
        /*039c*/ 	.short	0x010a
        /*039e*/ 	.byte	0x05
	.zero		1


	//   ....[43]....
        /*03a0*/ 	.word	0x000023d0
        /*03a4*/ 	.word	0x000000ff
        /*03a8*/ 	.word	0x00000000
        /*03ac*/ 	.short	0x010a
        /*03ae*/ 	.byte	0x05
	.zero		1


	//   ....[44]....
        /*03b0*/ 	.word	0x00002470
        /*03b4*/ 	.word	0x00000000
        /*03b8*/ 	.word	0x00000000
        /*03bc*/ 	.short	0x010a
        /*03be*/ 	.byte	0xff
	.zero		1


	//   ....[45]....
        /*03c0*/ 	.word	0x00002590
        /*03c4*/ 	.word	0x00000000
        /*03c8*/ 	.word	0x000000d0
        /*03cc*/ 	.short	0x010a
        /*03ce*/ 	.byte	0xff
	.zero		1


	//   ....[46]....
        /*03d0*/ 	.word	0x000025f0
        /*03d4*/ 	.word	0x00000004
        /*03d8*/ 	.word	0x00000000
        /*03dc*/ 	.short	0x0101
        /*03de*/ 	.byte	0xff
	.zero		1


	//   ....[47]....
        /*03e0*/ 	.word	0x00002610
        /*03e4*/ 	.word	0x000000ff
        /*03e8*/ 	.word	0x00000080
        /*03ec*/ 	.short	0x010a
        /*03ee*/ 	.byte	0x05
	.zero		1


	//   ....[48]....
        /*03f0*/ 	.word	0x00002730
        /*03f4*/ 	.word	0x00000000
        /*03f8*/ 	.word	0x00000070
        /*03fc*/ 	.short	0x010a
        /*03fe*/ 	.byte	0xff
	.zero		1


	//   ....[49]....
        /*0400*/ 	.word	0x00002840
        /*0404*/ 	.word	0x00000000
        /*0408*/ 	.word	0x00000000
        /*040c*/ 	.short	0x0101
        /*040e*/ 	.byte	0xff
	.zero		1


	//   ....[50]....
        /*0410*/ 	.word	0x000028d0
        /*0414*/ 	.word	0x000000ff
        /*0418*/ 	.word	0x00000080
        /*041c*/ 	.short	0x0106
        /*041e*/ 	.byte	0x05
	.zero		1


	//   ....[51]....
        /*0420*/ 	.word	0x000028f0
        /*0424*/ 	.word	0x000000ff
        /*0428*/ 	.word	0x00000080
        /*042c*/ 	.short	0x010a
        /*042e*/ 	.byte	0x05
	.zero		1


	//   ....[52]....
        /*0430*/ 	.word	0x00002980
        /*0434*/ 	.word	0x000000ff
        /*0438*/ 	.word	0x00000080
        /*043c*/ 	.short	0x0106
        /*043e*/ 	.byte	0x04
	.zero		1


	//   ....[53]....
        /*0440*/ 	.word	0x000029c0
        /*0444*/ 	.word	0x00000000
        /*0448*/ 	.word	0x00000080
        /*044c*/ 	.short	0x010a
        /*044e*/ 	.byte	0xff
	.zero		1


	//   ....[54]....
        /*0450*/ 	.word	0x00002f00
        /*0454*/ 	.word	0x00000000
        /*0458*/ 	.word	0x00000070
        /*045c*/ 	.short	0x010a
        /*045e*/ 	.byte	0xff
	.zero		1


	//   ....[55]....
        /*0460*/ 	.word	0x00003010
        /*0464*/ 	.word	0x00000003
        /*0468*/ 	.word	0x00000000
        /*046c*/ 	.short	0x0101
        /*046e*/ 	.byte	0xff
	.zero		1


	//   ....[56]....
        /*0470*/ 	.word	0x00003020
        /*0474*/ 	.word	0x000000ff
        /*0478*/ 	.word	0x00000000
        /*047c*/ 	.short	0x010a
        /*047e*/ 	.byte	0x06
	.zero		1


	//   ....[57]....
        /*0480*/ 	.word	0x00003040
        /*0484*/ 	.word	0x000000ff
        /*0488*/ 	.word	0x000000b0
        /*048c*/ 	.short	0x010a
        /*048e*/ 	.byte	0x07
	.zero		1


	//   ....[58]....
        /*0490*/ 	.word	0x00003110
        /*0494*/ 	.word	0x000000ff
        /*0498*/ 	.word	0x00000000
        /*049c*/ 	.short	0x010a
        /*049e*/ 	.byte	0x06
	.zero		1


	//   ....[59]....
        /*04a0*/ 	.word	0x00003240
        /*04a4*/ 	.word	0x000000ff
        /*04a8*/ 	.word	0x00000000
        /*04ac*/ 	.short	0x010a
        /*04ae*/ 	.byte	0x1a
	.zero		1


	//   ....[60]....
        /*04b0*/ 	.word	0x000034e0
        /*04b4*/ 	.word	0x000000ff
        /*04b8*/ 	.word	0x00000000
        /*04bc*/ 	.short	0x010a
        /*04be*/ 	.byte	0x06
	.zero		1


	//   ....[61]....
        /*04c0*/ 	.word	0x00003570
        /*04c4*/ 	.word	0x000000ff
        /*04c8*/ 	.word	0x00000000
        /*04cc*/ 	.short	0x010a
        /*04ce*/ 	.byte	0x06
	.zero		1


	//   ....[62]....
        /*04d0*/ 	.word	0x00003600
        /*04d4*/ 	.word	0x000000ff
        /*04d8*/ 	.word	0x00000000
        /*04dc*/ 	.short	0x010a
        /*04de*/ 	.byte	0x06
	.zero		1


	//   ....[63]....
        /*04e0*/ 	.word	0x00003690
        /*04e4*/ 	.word	0x000000ff
        /*04e8*/ 	.word	0x00000000
        /*04ec*/ 	.short	0x010a
        /*04ee*/ 	.byte	0x07
	.zero		1


	//   ....[64]....
        /*04f0*/ 	.word	0x00003af0
        /*04f4*/ 	.word	0x00000000
        /*04f8*/ 	.word	0x00000070
        /*04fc*/ 	.short	0x010a
        /*04fe*/ 	.byte	0xff
	.zero		1


	//   ....[65]....
        /*0500*/ 	.word	0x00003bb0
        /*0504*/ 	.word	0x00000000
        /*0508*/ 	.word	0x00000000
        /*050c*/ 	.short	0x0101
        /*050e*/ 	.byte	0xff
	.zero		1


	//   ....[66]....
        /*0510*/ 	.word	0x00003ed0
        /*0514*/ 	.word	0x000000ff
        /*0518*/ 	.word	0x00000068
        /*051c*/ 	.short	0x010a
        /*051e*/ 	.byte	0x07
	.zero		1


	//   ....[67]....
        /*0520*/ 	.word	0x000040c0
        /*0524*/ 	.word	0x000000ff
        /*0528*/ 	.word	0x00000050
        /*052c*/ 	.short	0x010a
        /*052e*/ 	.byte	0x07
	.zero		1


	//   ....[68]....
        /*0530*/ 	.word	0x00004290
        /*0534*/ 	.word	0x000000ff
        /*0538*/ 	.word	0x00000040
        /*053c*/ 	.short	0x010b
        /*053e*/ 	.byte	0x07
	.zero		1


	//   ....[69]....
        /*0540*/ 	.word	0x00004300
        /*0544*/ 	.word	0x000000ff
        /*0548*/ 	.word	0x00000000
        /*054c*/ 	.short	0x0101
        /*054e*/ 	.byte	0x08
	.zero		1


	//   ....[70]....
        /*0550*/ 	.word	0x00004330
        /*0554*/ 	.word	0x000000ff
        /*0558*/ 	.word	0x00000058
        /*055c*/ 	.short	0x010a
        /*055e*/ 	.byte	0x07
	.zero		1


	//   ....[71]....
        /*0560*/ 	.word	0x00004540
        /*0564*/ 	.word	0x000000ff
        /*0568*/ 	.word	0x00000048
        /*056c*/ 	.short	0x010b
        /*056e*/ 	.byte	0x07
	.zero		1


	//   ....[72]....
        /*0570*/ 	.word	0x00004560
        /*0574*/ 	.word	0x000000ff
        /*0578*/ 	.word	0x00000000
        /*057c*/ 	.short	0x0101
        /*057e*/ 	.byte	0x0d
	.zero		1


	//   ....[73]....
        /*0580*/ 	.word	0x00004590
        /*0584*/ 	.word	0x000000ff
        /*0588*/ 	.word	0x00000050
        /*058c*/ 	.short	0x010a
        /*058e*/ 	.byte	0x07
	.zero		1


	//   ....[74]....
        /*0590*/ 	.word	0x000045d0
        /*0594*/ 	.word	0x00000000
        /*0598*/ 	.word	0x00000058
        /*059c*/ 	.short	0x010a
        /*059e*/ 	.byte	0xff
	.zero		1


	//   ....[75]....
        /*05a0*/ 	.word	0x00004900
        /*05a4*/ 	.word	0x00000000
        /*05a8*/ 	.word	0x00000070
        /*05ac*/ 	.short	0x010a
        /*05ae*/ 	.byte	0xff
	.zero		1


	//   ....[76]....
        /*05b0*/ 	.word	0x00004a10
        /*05b4*/ 	.word	0x00000000
        /*05b8*/ 	.word	0x00000000
        /*05bc*/ 	.short	0x0101
        /*05be*/ 	.byte	0xff
	.zero		1


	//   ....[77]....
        /*05c0*/ 	.word	0x00005470
        /*05c4*/ 	.word	0x00000003
        /*05c8*/ 	.word	0x00000040
        /*05cc*/ 	.short	0x010a
        /*05ce*/ 	.byte	0xff
	.zero		1


	//   ....[78]....
        /*05d0*/ 	.word	0x000054b0
        /*05d4*/ 	.word	0x000000cf
        /*05d8*/ 	.word	0x00000090
        /*05dc*/ 	.short	0x010a
        /*05de*/ 	.byte	0xff
	.zero		1


	//   ....[79]....
        /*05e0*/ 	.word	0x000055e0
        /*05e4*/ 	.word	0x00000003
        /*05e8*/ 	.word	0x00000040
        /*05ec*/ 	.short	0x010a
        /*05ee*/ 	.byte	0xff
	.zero		1


	//   ....[80]....
        /*05f0*/ 	.word	0x00005740
        /*05f4*/ 	.word	0x00000000
        /*05f8*/ 	.word	0x00000000
        /*05fc*/ 	.short	0x0101
        /*05fe*/ 	.byte	0xff
	.zero		1


	//   ....[81]....
        /*0600*/ 	.word	0x000057a0
        /*0604*/ 	.word	0x000000cf
        /*0608*/ 	.word	0x00000090
        /*060c*/ 	.short	0x010a
        /*060e*/ 	.byte	0xff
	.zero		1


	//   ....[82]....
        /*0610*/ 	.word	0x00006b50
        /*0614*/ 	.word	0x000000d2
        /*0618*/ 	.word	0x00000040
        /*061c*/ 	.short	0x010a
        /*061e*/ 	.byte	0xff
	.zero		1


	//   ....[83]....
        /*0620*/ 	.word	0x00006c20
        /*0624*/ 	.word	0x000000d2
        /*0628*/ 	.word	0x00000040
        /*062c*/ 	.short	0x010a
        /*062e*/ 	.byte	0xff
	.zero		1


	//   ....[84]....
        /*0630*/ 	.word	0x00006d60
        /*0634*/ 	.word	0x00000003
        /*0638*/ 	.word	0x00000000
        /*063c*/ 	.short	0x0101
        /*063e*/ 	.byte	0xff
	.zero		1


	//   ....[85]....
        /*0640*/ 	.word	0x00007270
        /*0644*/ 	.word	0x000000ff
        /*0648*/ 	.word	0x00000000
        /*064c*/ 	.short	0x0101
        /*064e*/ 	.byte	0x05
	.zero		1


	//   ....[86]....
        /*0650*/ 	.word	0x000081f0
        /*0654*/ 	.word	0x00000003
        /*0658*/ 	.word	0x000000e0
        /*065c*/ 	.short	0x010a
        /*065e*/ 	.byte	0xff
	.zero		1


	//   ....[87]....
        /*0660*/ 	.word	0x00008250
        /*0664*/ 	.word	0x00000002
        /*0668*/ 	.word	0x00000020
        /*066c*/ 	.short	0x010a
        /*066e*/ 	.byte	0xff
	.zero		1


	//   ....[88]....
        /*0670*/ 	.word	0x000082b0
        /*0674*/ 	.word	0x00000002
        /*0678*/ 	.word	0x00000020
        /*067c*/ 	.short	0x010a
        /*067e*/ 	.byte	0xff
	.zero		1


	//   ....[89]....
        /*0680*/ 	.word	0x00008300
        /*0684*/ 	.word	0x00000002
        /*0688*/ 	.word	0x00000070
        /*068c*/ 	.short	0x010a
        /*068e*/ 	.byte	0xff
	.zero		1


	//   ....[90]....
        /*0690*/ 	.word	0x00008360
        /*0694*/ 	.word	0x00000000
        /*0698*/ 	.word	0x00000000
        /*069c*/ 	.short	0x010a
        /*069e*/ 	.byte	0xff
	.zero		1


	//   ....[91]....
        /*06a0*/ 	.word	0x000083c0
        /*06a4*/ 	.word	0x00000000
        /*06a8*/ 	.word	0x00000000
        /*06ac*/ 	.short	0x010a
        /*06ae*/ 	.byte	0xff
	.zero		1


	//   ....[92]....
        /*06b0*/ 	.word	0x00008420
        /*06b4*/ 	.word	0x00000000
        /*06b8*/ 	.word	0x00000000
        /*06bc*/ 	.short	0x010a
        /*06be*/ 	.byte	0xff
	.zero		1


	//   ....[93]....
        /*06c0*/ 	.word	0x00008470
        /*06c4*/ 	.word	0x00000000
        /*06c8*/ 	.word	0x000000d0
        /*06cc*/ 	.short	0x010a
        /*06ce*/ 	.byte	0xff
	.zero		1


	//   ....[94]....
        /*06d0*/ 	.word	0x000084d0
        /*06d4*/ 	.word	0x00000000
        /*06d8*/ 	.word	0x00000080
        /*06dc*/ 	.short	0x010a
        /*06de*/ 	.byte	0xff
	.zero		1


	//   ....[95]....
        /*06e0*/ 	.word	0x00008520
        /*06e4*/ 	.word	0x00000000
        /*06e8*/ 	.word	0x00000070
        /*06ec*/ 	.short	0x010a
        /*06ee*/ 	.byte	0xff
	.zero		1


	//   ....[96]....
        /*06f0*/ 	.word	0x00008580
        /*06f4*/ 	.word	0x00000000
        /*06f8*/ 	.word	0x00000080
        /*06fc*/ 	.short	0x010a
        /*06fe*/ 	.byte	0xff
	.zero		1


	//   ....[97]....
        /*0700*/ 	.word	0x000085d0
        /*0704*/ 	.word	0x00000000
        /*0708*/ 	.word	0x00000070
        /*070c*/ 	.short	0x010a
        /*070e*/ 	.byte	0xff
	.zero		1


	//   ....[98]....
        /*0710*/ 	.word	0x00008630
        /*0714*/ 	.word	0x00000003
        /*0718*/ 	.word	0x000000b0
        /*071c*/ 	.short	0x010a
        /*071e*/ 	.byte	0xff
	.zero		1


	//   ....[99]....
        /*0720*/ 	.word	0x00008690
        /*0724*/ 	.word	0x00000000
        /*0728*/ 	.word	0x00000000
        /*072c*/ 	.short	0x010a
        /*072e*/ 	.byte	0xff
	.zero		1


	//   ....[100]....
        /*0730*/ 	.word	0x000086f0
        /*0734*/ 	.word	0x00000000
        /*0738*/ 	.word	0x00000000
        /*073c*/ 	.short	0x010a
        /*073e*/ 	.byte	0xff
	.zero		1


	//   ....[101]....
        /*0740*/ 	.word	0x00008750
        /*0744*/ 	.word	0x00000000
        /*0748*/ 	.word	0x00000000
        /*074c*/ 	.short	0x010a
        /*074e*/ 	.byte	0xff
	.zero		1


	//   ....[102]....
        /*0750*/ 	.word	0x000087b0
        /*0754*/ 	.word	0x00000000
        /*0758*/ 	.word	0x00000000
        /*075c*/ 	.short	0x010a
        /*075e*/ 	.byte	0xff
	.zero		1


	//   ....[103]....
        /*0760*/ 	.word	0x00008810
        /*0764*/ 	.word	0x00000000
        /*0768*/ 	.word	0x00000000
        /*076c*/ 	.short	0x010a
        /*076e*/ 	.byte	0xff
	.zero		1


	//   ....[104]....
        /*0770*/ 	.word	0x00008860
        /*0774*/ 	.word	0x00000000
        /*0778*/ 	.word	0x00000070
        /*077c*/ 	.short	0x010a
        /*077e*/ 	.byte	0xff
	.zero		1


	//   ....[105]....
        /*0780*/ 	.word	0x000088c0
        /*0784*/ 	.word	0x00000000
        /*0788*/ 	.word	0x00000068
        /*078c*/ 	.short	0x010a
        /*078e*/ 	.byte	0xff
	.zero		1


	//   ....[106]....
        /*0790*/ 	.word	0x00008920
        /*0794*/ 	.word	0x00000003
        /*0798*/ 	.word	0x00000050
        /*079c*/ 	.short	0x010a
        /*079e*/ 	.byte	0xff
	.zero		1


	//   ....[107]....
        /*07a0*/ 	.word	0x00008980
        /*07a4*/ 	.word	0x00000003
        /*07a8*/ 	.word	0x00000058
        /*07ac*/ 	.short	0x010a
        /*07ae*/ 	.byte	0xff
	.zero		1


	//   ....[108]....
        /*07b0*/ 	.word	0x000089e0
        /*07b4*/ 	.word	0x00000000
        /*07b8*/ 	.word	0x00000050
        /*07bc*/ 	.short	0x010a
        /*07be*/ 	.byte	0xff
	.zero		1


	//   ....[109]....
        /*07c0*/ 	.word	0x00008a30
        /*07c4*/ 	.word	0x00000000
        /*07c8*/ 	.word	0x00000070
        /*07cc*/ 	.short	0x010a
        /*07ce*/ 	.byte	0xff
	.zero		1


	//   ....[110]....
        /*07d0*/ 	.word	0x00008a80
        /*07d4*/ 	.word	0x00000003
        /*07d8*/ 	.word	0x00000040
        /*07dc*/ 	.short	0x010a
        /*07de*/ 	.byte	0xff
	.zero		1


	//   ....[111]....
        /*07e0*/ 	.word	0x00008ad0
        /*07e4*/ 	.word	0x000000cf
        /*07e8*/ 	.word	0x00000090
        /*07ec*/ 	.short	0x010a
        /*07ee*/ 	.byte	0xff
	.zero		1


	//   ....[112]....
        /*07f0*/ 	.word	0x00008b20
        /*07f4*/ 	.word	0x000000d2
        /*07f8*/ 	.word	0x00000040
        /*07fc*/ 	.short	0x010a
        /*07fe*/ 	.byte	0xff
	.zero		1


	//----- nvinfo : EIATTR_NUM_MBARRIERS
	.align		4
.L_47:
        /*0800*/ 	.byte	0x03, 0x38
        /*0802*/ 	.short	0x001e


	//----- nvinfo : EIATTR_EXIT_INSTR_OFFSETS
	.align		4
        /*0804*/ 	.byte	0x04, 0x1c
        /*0806*/ 	.short	(.L_49 - .L_48)


	//   ....[0]....
.L_48:
        /*0808*/ 	.word	0x000024a0


	//   ....[1]....
        /*080c*/ 	.word	0x00002990


	//   ....[2]....
        /*0810*/ 	.word	0x000029f0


	//   ....[3]....
        /*0814*/ 	.word	0x000038f0


	//   ....[4]....
        /*0818*/ 	.word	0x00004600


	//   ....[5]....
        /*081c*/ 	.word	0x00004640


	//   ....[6]....
        /*0820*/ 	.word	0x000081e0


	//----- nvinfo : EIATTR_MAX_THREADS
	.align		4
.L_49:
        /*0824*/ 	.byte	0x04, 0x05
        /*0826*/ 	.short	(.L_51 - .L_50)
.L_50:
        /*0828*/ 	.word	0x00000100
        /*082c*/ 	.word	0x00000001
        /*0830*/ 	.word	0x00000001


	//----- nvinfo : EIATTR_CRS_STACK_SIZE
	.align		4
.L_51:
        /*0834*/ 	.byte	0x04, 0x1e
        /*0836*/ 	.short	(.L_53 - .L_52)
.L_52:
        /*0838*/ 	.word	0x00000000


	//----- nvinfo : EIATTR_CBANK_PARAM_SIZE
	.align		4
.L_53:
        /*083c*/ 	.byte	0x03, 0x19
        /*083e*/ 	.short	0x0800


	//----- nvinfo : EIATTR_PARAM_CBANK
	.align		4
        /*0840*/ 	.byte	0x04, 0x0a
        /*0842*/ 	.short	(.L_55 - .L_54)
	.align		4
.L_54:
        /*0844*/ 	.word	index@(.nv.constant0._ZN7cutlass13device_kernelINS_4gemm6kernel13GemmUniversalIN4cute5tupleIJiiiiEEENS1_10collective13CollectiveMmaINS1_35MainloopSm100TmaUmmaWarpSpecializedILi4ELi2ELi4ENS5_IJNS4_1CILi1EEESB_SB_EEEEENS5_IJNSA_ILi128EEESE_SE_EEENS_12float_e4m3_tENS5_IJlSB_lEEESG_SH_NS4_8TiledMMAINS4_8MMA_AtomIJNS4_10MMA_TraitsINS4_19SM100_MMA_F8F6F4_SSEJSG_SG_fSE_SE_NS4_17integral_constantINS4_4UMMA5MajorELSO_0EEESP_NSM_INSN_7ScaleInELSQ_0EEESR_EEEEEENS4_6LayoutISC_NS5_IJNSA_ILi0EEESV_SV_EEEEENS5_IJNS4_10UnderscoreESY_SY_EEEEENS4_13SM90_TMA_LOADENS4_14ComposedLayoutINS4_7SwizzleILi3ELi4ELi3EEENS4_18smem_ptr_flag_bitsILi8EEENSU_INS5_IJNSA_ILi8EEESE_EEENS5_IJSE_SB_EEEEEEEvNS4_8identityES11_S1B_vS1C_EENS_8epilogue10collective18CollectiveEpilogueINS1E_23Sm100TmaWarpSpecializedILi2ELi2ELi64ELb0ELb0EEEJSF_NS5_IJNSU_ISE_SB_EENSU_INSA_ILi64EEESB_EEEEESG_SH_SG_SH_NS1E_6fusion15FusionCallbacksIS1I_NS1N_17LinearCombinationISG_fSG_fLNS_15FloatRoundStyleE2EEESF_S1M_JEEENS4_5SM1004TMEM4LOAD26SM100_TMEM_LOAD_32dp32b64xES11_NS12_INS13_ILi2ELi4ELi3EEES16_NSU_INS5_IJS17_S1K_EEENS5_IJS1K_SB_EEEEEEENS4_39AutoVectorizingCopyWithAssumedAlignmentILi128EEENS4_14SM90_TMA_STOREES21_S23_S23_EEEvvEEEEvNT_6ParamsE)
        /*0848*/ 	.short	0x0380
        /*084a*/ 	.short	0x0800


	//----- nvinfo : EIATTR_SW_WAR
	.align		4
.L_55:
        /*084c*/ 	.byte	0x04, 0x36
        /*084e*/ 	.short	(.L_57 - .L_56)
.L_56:
        /*0850*/ 	.word	0x00000008
.L_57:


//--------------------- .nv.callgraph             --------------------------
	.section	.nv.callgraph,"",@"SHT_CUDA_CALLGRAPH"
	.align	4
	.sectionentsize	8
	.align		4
        /*0000*/ 	.word	0x00000000
	.align		4
        /*0004*/ 	.word	0xffffffff
	.align		4
        /*0008*/ 	.word	index@(_ZN7cutlass13device_kernelINS_4gemm6kernel13GemmUniversalIN4cute5tupleIJiiiiEEENS1_10collective13CollectiveMmaINS1_35MainloopSm100TmaUmmaWarpSpecializedILi4ELi2ELi4ENS5_IJNS4_1CILi1EEESB_SB_EEEEENS5_IJNSA_ILi128EEESE_SE_EEENS_12float_e4m3_tENS5_IJlSB_lEEESG_SH_NS4_8TiledMMAINS4_8MMA_AtomIJNS4_10MMA_TraitsINS4_19SM100_MMA_F8F6F4_SSEJSG_SG_fSE_SE_NS4_17integral_constantINS4_4UMMA5MajorELSO_0EEESP_NSM_INSN_7ScaleInELSQ_0EEESR_EEEEEENS4_6LayoutISC_NS5_IJNSA_ILi0EEESV_SV_EEEEENS5_IJNS4_10UnderscoreESY_SY_EEEEENS4_13SM90_TMA_LOADENS4_14ComposedLayoutINS4_7SwizzleILi3ELi4ELi3EEENS4_18smem_ptr_flag_bitsILi8EEENSU_INS5_IJNSA_ILi8EEESE_EEENS5_IJSE_SB_EEEEEEEvNS4_8identityES11_S1B_vS1C_EENS_8epilogue10collective18CollectiveEpilogueINS1E_23Sm100TmaWarpSpecializedILi2ELi2ELi64ELb0ELb0EEEJSF_NS5_IJNSU_ISE_SB_EENSU_INSA_ILi64EEESB_EEEEESG_SH_SG_SH_NS1E_6fusion15FusionCallbacksIS1I_NS1N_17LinearCombinationISG_fSG_fLNS_15FloatRoundStyleE2EEESF_S1M_JEEENS4_5SM1004TMEM4LOAD26SM100_TMEM_LOAD_32dp32b64xES11_NS12_INS13_ILi2ELi4ELi3EEES16_NSU_INS5_IJS17_S1K_EEENS5_IJS1K_SB_EEEEEEENS4_39AutoVectorizingCopyWithAssumedAlignmentILi128EEENS4_14SM90_TMA_STOREES21_S23_S23_EEEvvEEEEvNT_6ParamsE)
	.align		4
        /*000c*/ 	.word	index@(__assertfail)
	.align		4
        /*0010*/ 	.word	0x00000000
	.align		4
        /*0014*/ 	.word	0xfffffffe
	.align		4
        /*0018*/ 	.word	0x00000000
	.align		4
        /*001c*/ 	.word	0xfffffffd
	.align		4
        /*0020*/ 	.word	0x00000000
	.align		4
        /*0024*/ 	.word	0xfffffffc


//--------------------- .nv.constant4             --------------------------
	.section	.nv.constant4,"a",@progbits
	.align	8
	.align		8
.nv.constant4:
        /*0000*/ 	.dword	__assertfail
	.align		8
        /*0008*/ 	.dword	__unnamed_1
	.align		8
        /*0010*/ 	.dword	__unnamed_2
	.align		8
        /*0018*/ 	.dword	_ZN40_INTERNAL_15adaed2_4_k_cu_43ccaa5c_354254cuda3std3__45__cpo5beginE
	.align		8
        /*0020*/ 	.dword	_ZN40_INTERNAL_15adaed2_4_k_cu_43ccaa5c_354254cuda3std3__45__cpo3endE
	.align		8
        /*0028*/ 	.dword	_ZN40_INTERNAL_15adaed2_4_k_cu_43ccaa5c_354254cuda3std3__45__cpo6cbeginE
	.align		8
        /*0030*/ 	.dword	_ZN40_INTERNAL_15adaed2_4_k_cu_43ccaa5c_354254cuda3std3__45__cpo4cendE
	.align		8
        /*0038*/ 	.dword	_ZN40_INTERNAL_15adaed2_4_k_cu_43ccaa5c_354254cuda3std3__442_GLOBAL__N__15adaed2_4_k_cu_43ccaa5c_354256ignoreE
	.align		8
        /*0040*/ 	.dword	_ZN40_INTERNAL_15adaed2_4_k_cu_43ccaa5c_354254cuda3std3__419piecewise_constructE
	.align		8
        /*0048*/ 	.dword	_ZN40_INTERNAL_15adaed2_4_k_cu_43ccaa5c_354254cuda3std3__48in_placeE
	.align		8
        /*0050*/ 	.dword	_ZN40_INTERNAL_15adaed2_4_k_cu_43ccaa5c_354254cuda3std6ranges3__45__cpo4swapE
	.align		8
        /*0058*/ 	.dword	_ZN40_INTERNAL_15adaed2_4_k_cu_43ccaa5c_354254cuda3std6ranges3__45__cpo9iter_moveE
	.align		8
        /*0060*/ 	.dword	_ZN40_INTERNAL_15adaed2_4_k_cu_43ccaa5c_354254cute7productE
	.align		8
        /*0068*/ 	.dword	_ZN40_INTERNAL_15adaed2_4_k_cu_43ccaa5c_354254cute1_E
	.align		8
        /*0070*/ 	.dword	$str$25
	.align		8
        /*0078*/ 	.dword	$str$26
	.align		8
        /*0080*/ 	.dword	$str$27
	.align		8
        /*0088*/ 	.dword	$str$28


//--------------------- .text._ZN7cutlass13device_kernelINS_4gemm6kernel13GemmUniversalIN4cute5tupleIJiiiiEEENS1_10collective13CollectiveMmaINS1_35MainloopSm100TmaUmmaWarpSpecializedILi4ELi2ELi4ENS5_IJNS4_1CILi1EEESB_SB_EEEEENS5_IJNSA_ILi128EEESE_SE_EEENS_12float_e4m3_tENS5_IJlSB_lEEESG_SH_NS4_8TiledMMAINS4_8MMA_AtomIJNS4_10MMA_TraitsINS4_19SM100_MMA_F8F6F4_SSEJSG_SG_fSE_SE_NS4_17integral_constantINS4_4UMMA5MajorELSO_0EEESP_NSM_INSN_7ScaleInELSQ_0EEESR_EEEEEENS4_6LayoutISC_NS5_IJNSA_ILi0EEESV_SV_EEEEENS5_IJNS4_10UnderscoreESY_SY_EEEEENS4_13SM90_TMA_LOADENS4_14ComposedLayoutINS4_7SwizzleILi3ELi4ELi3EEENS4_18smem_ptr_flag_bitsILi8EEENSU_INS5_IJNSA_ILi8EEESE_EEENS5_IJSE_SB_EEEEEEEvNS4_8identityES11_S1B_vS1C_EENS_8epilogue10collective18CollectiveEpilogueINS1E_23Sm100TmaWarpSpecializedILi2ELi2ELi64ELb0ELb0EEEJSF_NS5_IJNSU_ISE_SB_EENSU_INSA_ILi64EEESB_EEEEESG_SH_SG_SH_NS1E_6fusion15FusionCallbacksIS1I_NS1N_17LinearCombinationISG_fSG_fLNS_15FloatRoundStyleE2EEESF_S1M_JEEENS4_5SM1004TMEM4LOAD26SM100_TMEM_LOAD_32dp32b64xES11_NS12_INS13_ILi2ELi4ELi3EEES16_NSU_INS5_IJS17_S1K_EEENS5_IJS1K_SB_EEEEEEENS4_39AutoVectorizingCopyWithAssumedAlignmentILi128EEENS4_14SM90_TMA_STOREES21_S23_S23_EEEvvEEEEvNT_6ParamsE --------------------------
	.section	.text._ZN7cutlass13device_kernelINS_4gemm6kernel13GemmUniversalIN4cute5tupleIJiiiiEEENS1_10collective13CollectiveMmaINS1_35MainloopSm100TmaUmmaWarpSpecializedILi4ELi2ELi4ENS5_IJNS4_1CILi1EEESB_SB_EEEEENS5_IJNSA_ILi128EEESE_SE_EEENS_12float_e4m3_tENS5_IJlSB_lEEESG_SH_NS4_8TiledMMAINS4_8MMA_AtomIJNS4_10MMA_TraitsINS4_19SM100_MMA_F8F6F4_SSEJSG_SG_fSE_SE_NS4_17integral_constantINS4_4UMMA5MajorELSO_0EEESP_NSM_INSN_7ScaleInELSQ_0EEESR_EEEEEENS4_6LayoutISC_NS5_IJNSA_ILi0EEESV_SV_EEEEENS5_IJNS4_10UnderscoreESY_SY_EEEEENS4_13SM90_TMA_LOADENS4_14ComposedLayoutINS4_7SwizzleILi3ELi4ELi3EEENS4_18smem_ptr_flag_bitsILi8EEENSU_INS5_IJNSA_ILi8EEESE_EEENS5_IJSE_SB_EEEEEEEvNS4_8identityES11_S1B_vS1C_EENS_8epilogue10collective18CollectiveEpilogueINS1E_23Sm100TmaWarpSpecializedILi2ELi2ELi64ELb0ELb0EEEJSF_NS5_IJNSU_ISE_SB_EENSU_INSA_ILi64EEESB_EEEEESG_SH_SG_SH_NS1E_6fusion15FusionCallbacksIS1I_NS1N_17LinearCombinationISG_fSG_fLNS_15FloatRoundStyleE2EEESF_S1M_JEEENS4_5SM1004TMEM4LOAD26SM100_TMEM_LOAD_32dp32b64xES11_NS12_INS13_ILi2ELi4ELi3EEES16_NSU_INS5_IJS17_S1K_EEENS5_IJS1K_SB_EEEEEEENS4_39AutoVectorizingCopyWithAssumedAlignmentILi128EEENS4_14SM90_TMA_STOREES21_S23_S23_EEEvvEEEEvNT_6ParamsE,"ax",@progbits
	.align	128
.text._ZN7cutlass13device_kernelINS_4gemm6kernel13GemmUniversalIN4cute5tupleIJiiiiEEENS1_10collective13CollectiveMmaINS1_35MainloopSm100TmaUmmaWarpSpecializedILi4ELi2ELi4ENS5_IJNS4_1CILi1EEESB_SB_EEEEENS5_IJNSA_ILi128EEESE_SE_EEENS_12float_e4m3_tENS5_IJlSB_lEEESG_SH_NS4_8TiledMMAINS4_8MMA_AtomIJNS4_10MMA_TraitsINS4_19SM100_MMA_F8F6F4_SSEJSG_SG_fSE_SE_NS4_17integral_constantINS4_4UMMA5MajorELSO_0EEESP_NSM_INSN_7ScaleInELSQ_0EEESR_EEEEEENS4_6LayoutISC_NS5_IJNSA_ILi0EEESV_SV_EEEEENS5_IJNS4_10UnderscoreESY_SY_EEEEENS4_13SM90_TMA_LOADENS4_14ComposedLayoutINS4_7SwizzleILi3ELi4ELi3EEENS4_18smem_ptr_flag_bitsILi8EEENSU_INS5_IJNSA_ILi8EEESE_EEENS5_IJSE_SB_EEEEEEEvNS4_8identityES11_S1B_vS1C_EENS_8epilogue10collective18CollectiveEpilogueINS1E_23Sm100TmaWarpSpecializedILi2ELi2ELi64ELb0ELb0EEEJSF_NS5_IJNSU_ISE_SB_EENSU_INSA_ILi64EEESB_EEEEESG_SH_SG_SH_NS1E_6fusion15FusionCallbacksIS1I_NS1N_17LinearCombinationISG_fSG_fLNS_15FloatRoundStyleE2EEESF_S1M_JEEENS4_5SM1004TMEM4LOAD26SM100_TMEM_LOAD_32dp32b64xES11_NS12_INS13_ILi2ELi4ELi3EEES16_NSU_INS5_IJS17_S1K_EEENS5_IJS1K_SB_EEEEEEENS4_39AutoVectorizingCopyWithAssumedAlignmentILi128EEENS4_14SM90_TMA_STOREES21_S23_S23_EEEvvEEEEvNT_6ParamsE:
        .type           _ZN7cutlass13device_kernelINS_4gemm6kernel13GemmUniversalIN4cute5tupleIJiiiiEEENS1_10collective13CollectiveMmaINS1_35MainloopSm100TmaUmmaWarpSpecializedILi4ELi2ELi4ENS5_IJNS4_1CILi1EEESB_SB_EEEEENS5_IJNSA_ILi128EEESE_SE_EEENS_12float_e4m3_tENS5_IJlSB_lEEESG_SH_NS4_8TiledMMAINS4_8MMA_AtomIJNS4_10MMA_TraitsINS4_19SM100_MMA_F8F6F4_SSEJSG_SG_fSE_SE_NS4_17integral_constantINS4_4UMMA5MajorELSO_0EEESP_NSM_INSN_7ScaleInELSQ_0EEESR_EEEEEENS4_6LayoutISC_NS5_IJNSA_ILi0EEESV_SV_EEEEENS5_IJNS4_10UnderscoreESY_SY_EEEEENS4_13SM90_TMA_LOADENS4_14ComposedLayoutINS4_7SwizzleILi3ELi4ELi3EEENS4_18smem_ptr_flag_bitsILi8EEENSU_INS5_IJNSA_ILi8EEESE_EEENS5_IJSE_SB_EEEEEEEvNS4_8identityES11_S1B_vS1C_EENS_8epilogue10collective18CollectiveEpilogueINS1E_23Sm100TmaWarpSpecializedILi2ELi2ELi64ELb0ELb0EEEJSF_NS5_IJNSU_ISE_SB_EENSU_INSA_ILi64EEESB_EEEEESG_SH_SG_SH_NS1E_6fusion15FusionCallbacksIS1I_NS1N_17LinearCombinationISG_fSG_fLNS_15FloatRoundStyleE2EEESF_S1M_JEEENS4_5SM1004TMEM4LOAD26SM100_TMEM_LOAD_32dp32b64xES11_NS12_INS13_ILi2ELi4ELi3EEES16_NSU_INS5_IJS17_S1K_EEENS5_IJS1K_SB_EEEEEEENS4_39AutoVectorizingCopyWithAssumedAlignmentILi128EEENS4_14SM90_TMA_STOREES21_S23_S23_EEEvvEEEEvNT_6ParamsE,@function
        .size           _ZN7cutlass13device_kernelINS_4gemm6kernel13GemmUniversalIN4cute5tupleIJiiiiEEENS1_10collective13CollectiveMmaINS1_35MainloopSm100TmaUmmaWarpSpecializedILi4ELi2ELi4ENS5_IJNS4_1CILi1EEESB_SB_EEEEENS5_IJNSA_ILi128EEESE_SE_EEENS_12float_e4m3_tENS5_IJlSB_lEEESG_SH_NS4_8TiledMMAINS4_8MMA_AtomIJNS4_10MMA_TraitsINS4_19SM100_MMA_F8F6F4_SSEJSG_SG_fSE_SE_NS4_17integral_constantINS4_4UMMA5MajorELSO_0EEESP_NSM_INSN_7ScaleInELSQ_0EEESR_EEEEEENS4_6LayoutISC_NS5_IJNSA_ILi0EEESV_SV_EEEEENS5_IJNS4_10UnderscoreESY_SY_EEEEENS4_13SM90_TMA_LOADENS4_14ComposedLayoutINS4_7SwizzleILi3ELi4ELi3EEENS4_18smem_ptr_flag_bitsILi8EEENSU_INS5_IJNSA_ILi8EEESE_EEENS5_IJSE_SB_EEEEEEEvNS4_8identityES11_S1B_vS1C_EENS_8epilogue10collective18CollectiveEpilogueINS1E_23Sm100TmaWarpSpecializedILi2ELi2ELi64ELb0ELb0EEEJSF_NS5_IJNSU_ISE_SB_EENSU_INSA_ILi64EEESB_EEEEESG_SH_SG_SH_NS1E_6fusion15FusionCallbacksIS1I_NS1N_17LinearCombinationISG_fSG_fLNS_15FloatRoundStyleE2EEESF_S1M_JEEENS4_5SM1004TMEM4LOAD26SM100_TMEM_LOAD_32dp32b64xES11_NS12_INS13_ILi2ELi4ELi3EEES16_NSU_INS5_IJS17_S1K_EEENS5_IJS1K_SB_EEEEEEENS4_39AutoVectorizingCopyWithAssumedAlignmentILi128EEENS4_14SM90_TMA_STOREES21_S23_S23_EEEvvEEEEvNT_6ParamsE,(.L_x_143 - _ZN7cutlass13device_kernelINS_4gemm6kernel13GemmUniversalIN4cute5tupleIJiiiiEEENS1_10collective13CollectiveMmaINS1_35MainloopSm100TmaUmmaWarpSpecializedILi4ELi2ELi4ENS5_IJNS4_1CILi1EEESB_SB_EEEEENS5_IJNSA_ILi128EEESE_SE_EEENS_12float_e4m3_tENS5_IJlSB_lEEESG_SH_NS4_8TiledMMAINS4_8MMA_AtomIJNS4_10MMA_TraitsINS4_19SM100_MMA_F8F6F4_SSEJSG_SG_fSE_SE_NS4_17integral_constantINS4_4UMMA5MajorELSO_0EEESP_NSM_INSN_7ScaleInELSQ_0EEESR_EEEEEENS4_6LayoutISC_NS5_IJNSA_ILi0EEESV_SV_EEEEENS5_IJNS4_10UnderscoreESY_SY_EEEEENS4_13SM90_TMA_LOADENS4_14ComposedLayoutINS4_7SwizzleILi3ELi4ELi3EEENS4_18smem_ptr_flag_bitsILi8EEENSU_INS5_IJNSA_ILi8EEESE_EEENS5_IJSE_SB_EEEEEEEvNS4_8identityES11_S1B_vS1C_EENS_8epilogue10collective18CollectiveEpilogueINS1E_23Sm100TmaWarpSpecializedILi2ELi2ELi64ELb0ELb0EEEJSF_NS5_IJNSU_ISE_SB_EENSU_INSA_ILi64EEESB_EEEEESG_SH_SG_SH_NS1E_6fusion15FusionCallbacksIS1I_NS1N_17LinearCombinationISG_fSG_fLNS_15FloatRoundStyleE2EEESF_S1M_JEEENS4_5SM1004TMEM4LOAD26SM100_TMEM_LOAD_32dp32b64xES11_NS12_INS13_ILi2ELi4ELi3EEES16_NSU_INS5_IJS17_S1K_EEENS5_IJS1K_SB_EEEEEEENS4_39AutoVectorizingCopyWithAssumedAlignmentILi128EEENS4_14SM90_TMA_STOREES21_S23_S23_EEEvvEEEEvNT_6ParamsE)
        .other          _ZN7cutlass13device_kernelINS_4gemm6kernel13GemmUniversalIN4cute5tupleIJiiiiEEENS1_10collective13CollectiveMmaINS1_35MainloopSm100TmaUmmaWarpSpecializedILi4ELi2ELi4ENS5_IJNS4_1CILi1EEESB_SB_EEEEENS5_IJNSA_ILi128EEESE_SE_EEENS_12float_e4m3_tENS5_IJlSB_lEEESG_SH_NS4_8TiledMMAINS4_8MMA_AtomIJNS4_10MMA_TraitsINS4_19SM100_MMA_F8F6F4_SSEJSG_SG_fSE_SE_NS4_17integral_constantINS4_4UMMA5MajorELSO_0EEESP_NSM_INSN_7ScaleInELSQ_0EEESR_EEEEEENS4_6LayoutISC_NS5_IJNSA_ILi0EEESV_SV_EEEEENS5_IJNS4_10UnderscoreESY_SY_EEEEENS4_13SM90_TMA_LOADENS4_14ComposedLayoutINS4_7SwizzleILi3ELi4ELi3EEENS4_18smem_ptr_flag_bitsILi8EEENSU_INS5_IJNSA_ILi8EEESE_EEENS5_IJSE_SB_EEEEEEEvNS4_8identityES11_S1B_vS1C_EENS_8epilogue10collective18CollectiveEpilogueINS1E_23Sm100TmaWarpSpecializedILi2ELi2ELi64ELb0ELb0EEEJSF_NS5_IJNSU_ISE_SB_EENSU_INSA_ILi64EEESB_EEEEESG_SH_SG_SH_NS1E_6fusion15FusionCallbacksIS1I_NS1N_17LinearCombinationISG_fSG_fLNS_15FloatRoundStyleE2EEESF_S1M_JEEENS4_5SM1004TMEM4LOAD26SM100_TMEM_LOAD_32dp32b64xES11_NS12_INS13_ILi2ELi4ELi3EEES16_NSU_INS5_IJS17_S1K_EEENS5_IJS1K_SB_EEEEEEENS4_39AutoVectorizingCopyWithAssumedAlignmentILi128EEENS4_14SM90_TMA_STOREES21_S23_S23_EEEvvEEEEvNT_6ParamsE,@"STO_CUDA_ENTRY STV_DEFAULT"
_ZN7cutlass13device_kernelINS_4gemm6kernel13GemmUniversalIN4cute5tupleIJiiiiEEENS1_10collective13CollectiveMmaINS1_35MainloopSm100TmaUmmaWarpSpecializedILi4ELi2ELi4ENS5_IJNS4_1CILi1EEESB_SB_EEEEENS5_IJNSA_ILi128EEESE_SE_EEENS_12float_e4m3_tENS5_IJlSB_lEEESG_SH_NS4_8TiledMMAINS4_8MMA_AtomIJNS4_10MMA_TraitsINS4_19SM100_MMA_F8F6F4_SSEJSG_SG_fSE_SE_NS4_17integral_constantINS4_4UMMA5MajorELSO_0EEESP_NSM_INSN_7ScaleInELSQ_0EEESR_EEEEEENS4_6LayoutISC_NS5_IJNSA_ILi0EEESV_SV_EEEEENS5_IJNS4_10UnderscoreESY_SY_EEEEENS4_13SM90_TMA_LOADENS4_14ComposedLayoutINS4_7SwizzleILi3ELi4ELi3EEENS4_18smem_ptr_flag_bitsILi8EEENSU_INS5_IJNSA_ILi8EEESE_EEENS5_IJSE_SB_EEEEEEEvNS4_8identityES11_S1B_vS1C_EENS_8epilogue10collective18CollectiveEpilogueINS1E_23Sm100TmaWarpSpecializedILi2ELi2ELi64ELb0ELb0EEEJSF_NS5_IJNSU_ISE_SB_EENSU_INSA_ILi64EEESB_EEEEESG_SH_SG_SH_NS1E_6fusion15FusionCallbacksIS1I_NS1N_17LinearCombinationISG_fSG_fLNS_15FloatRoundStyleE2EEESF_S1M_JEEENS4_5SM1004TMEM4LOAD26SM100_TMEM_LOAD_32dp32b64xES11_NS12_INS13_ILi2ELi4ELi3EEES16_NSU_INS5_IJS17_S1K_EEENS5_IJS1K_SB_EEEEEEENS4_39AutoVectorizingCopyWithAssumedAlignmentILi128EEENS4_14SM90_TMA_STOREES21_S23_S23_EEEvvEEEEvNT_6ParamsE:
[----:B------:R-:W1:Y:S01]  /*0000*/  LDC R1, c[0x0][0x37c] ;  /* 0x0000df00ff017b82 */ /* 0x000e620000000800 */
[----:B------:R-:W2:Y:S01]  /*0010*/  S2R R189, SR_TID.X ;  /* 0x0000000000bd7919 */ /* 0x000ea20000002100 */
[----:B------:R-:W3:Y:S01]  /*0020*/  LDCU.64 UR4, c[0x0][0x890] ;  /* 0x00011200ff0477ac */ /* 0x000ee20008000a00 */
[----:B------:R-:W-:Y:S02]  /*0030*/  PRMT R171, RZ, 0x7610, R171 ;  /* 0x00007610ffab7816 */ /* 0x000fe400000000ab */
[----:B------:R-:W-:Y:S01]  /*0040*/  ELECT P5, URZ, PT ;  /* 0x0000000000ff782f */ /* 0x000fe200038a0000 */
[----:B------:R-:W4:Y:S01]  /*0050*/  LDCU.64 UR46, c[0x0][0x358] ;  /* 0x00006b00ff2e77ac */ /* 0x000f220008000a00 */
[----:B---3--:R-:W-:-:S04]  /*0060*/  UISETP.NE.U32.AND UP0, UPT, UR4, URZ, UPT ;  /* 0x000000ff0400728c */ /* 0x008fc8000bf05070 */
[----:B------:R-:W-:Y:S01]  /*0070*/  UISETP.NE.AND.EX UP0, UPT, UR5, URZ, UPT, UP0 ;  /* 0x000000ff0500728c */ /* 0x000fe2000bf05300 */
[----:B--2---:R-:W-:-:S05]  /*0080*/  SHF.R.U32.HI R173, RZ, 0x5, R189 ;  /* 0x00000005ffad7819 */ /* 0x004fca00000116bd */
[----:B------:R-:W2:Y:S02]  /*0090*/  SHFL.IDX PT, R0, R173, RZ, 0x1f ;  /* 0x00001fffad007589 */ /* 0x000ea400000e0000 */
[----:B--2---:R-:W-:Y:S01]  /*00a0*/  R2UR UR8, R0 ;  /* 0x00000000000872ca */ /* 0x004fe200000e0000 */
[----:B-1--4-:R-:W-:-:S14]  /*00b0*/  BRA.U UP0, `(.L_x_0) ;  /* 0x00000001002c7547 */ /* 0x012fdc000b800000 */
[----:B------:R-:W1:Y:S02]  /*00c0*/  LDCU.64 UR6, c[0x0][0x888] ;  /* 0x00011100ff0677ac */ /* 0x000e640008000a00 */
[----:B-1----:R-:W-:-:S04]  /*00d0*/  UISETP.NE.U32.AND UP0, UPT, UR6, URZ, UPT ;  /* 0x000000ff0600728c */ /* 0x002fc8000bf05070 */
[----:B------:R-:W-:-:S09]  /*00e0*/  UISETP.NE.AND.EX UP0, UPT, UR7, URZ, UPT, UP0 ;  /* 0x000000ff0700728c */ /* 0x000fd2000bf05300 */
[----:B------:R-:W-:Y:S05]  /*00f0*/  BRA.U !UP0, `(.L_x_1) ;  /* 0x0000000108107547 */ /* 0x000fea000b800000 */
[----:B------:R-:W1:Y:S02]  /*0100*/  LDC.64 R2, c[0x0][0x888] ;  /* 0x00022200ff027b82 */ /* 0x000e640000000a00 */
[----:B-1----:R1:W5:Y:S01]  /*0110*/  LDG.E R81, desc[UR46][R2.64] ;  /* 0x0000002e02517981 */ /* 0x002362000c1e1900 */
[----:B------:R-:W-:Y:S01]  /*0120*/  HFMA2 R171, -RZ, RZ, 0, 5.9604644775390625e-08 ;  /* 0x00000001ffab7431 */ /* 0x000fe200000001ff */
[----:B------:R-:W-:Y:S05]  /*0130*/  BRA `(.L_x_0) ;  /* 0x00000000000c7947 */ /* 0x000fea0003800000 */
.L_x_1:
[----:B------:R-:W1:Y:S01]  /*0140*/  LDCU UR6, c[0x0][0x880] ;  /* 0x00011000ff0677ac */ /* 0x000e620008000800 */
[----:B------:R-:W-:Y:S01]  /*0150*/  HFMA2 R171, -RZ, RZ, 0, 5.9604644775390625e-08 ;  /* 0x00000001ffab7431 */ /* 0x000fe200000001ff */
[----:B-1----:R-:W-:-:S07]  /*0160*/  MOV R81, UR6 ;  /* 0x0000000600517c02 */ /* 0x002fce0008000f00 */
.L_x_0:
[----:B------:R-:W2:Y:S02]  /*0170*/  LDCU.64 UR6, c[0x0][0x8b0] ;  /* 0x00011600ff0677ac */ /* 0x000ea40008000a00 */
[----:B--2---:R-:W-:-:S04]  /*0180*/  UISETP.NE.U32.AND UP0, UPT, UR6, URZ, UPT ;  /* 0x000000ff0600728c */ /* 0x004fc8000bf05070 */
[----:B------:R-:W-:-:S09]  /*0190*/  UISETP.NE.AND.EX UP0, UPT, UR7, URZ, UPT, UP0 ;  /* 0x000000ff0700728c */ /* 0x000fd2000bf05300 */
[----:B------:R-:W-:Y:S05]  /*01a0*/  BRA.U UP0, `(.L_x_2) ;  /* 0x0000000100247547 */ /* 0x000fea000b800000 */
[----:B------:R-:W2:Y:S02]  /*01b0*/  LDCU.64 UR6, c[0x0][0x8a8] ;  /* 0x00011500ff0677ac */ /* 0x000ea40008000a00 */
[----:B--2---:R-:W-:-:S04]  /*01c0*/  UISETP.NE.U32.AND UP0, UPT, UR6, URZ, UPT ;  /* 0x000000ff0600728c */ /* 0x004fc8000bf05070 */
[----:B------:R-:W-:-:S09]  /*01d0*/  UISETP.NE.AND.EX UP0, UPT, UR7, URZ, UPT, UP0 ;  /* 0x000000ff0700728c */ /* 0x000fd2000bf05300 */
[----:B------:R-:W-:Y:S05]  /*01e0*/  BRA.U !UP0, `(.L_x_3) ;  /* 0x00000001080c7547 */ /* 0x000fea000b800000 */
[----:B------:R-:W2:Y:S02]  /*01f0*/  LDC.64 R78, c[0x0][0x8a8] ;  /* 0x00022a00ff4e7b82 */ /* 0x000ea40000000a00 */
[----:B--2---:R2:W5:Y:S01]  /*0200*/  LDG.E R78, desc[UR46][R78.64] ;  /* 0x0000002e4e4e7981 */ /* 0x004562000c1e1900 */
[----:B------:R-:W-:Y:S05]  /*0210*/  BRA `(.L_x_2) ;  /* 0x0000000000087947 */ /* 0x000fea0003800000 */
.L_x_3:
[----:B------:R-:W2:Y:S02]  /*0220*/  LDCU UR6, c[0x0][0x8a0] ;  /* 0x00011400ff0677ac */ /* 0x000ea40008000800 */
[----:B--2---:R-:W-:Y:S02]  /*0230*/  MOV R78, UR6 ;  /* 0x00000006004e7c02 */ /* 0x004fe40008000f00 */
.L_x_2:
[----:B------:R-:W-:Y:S01]  /*0240*/  IMAD.U32 R0, RZ, RZ, UR8 ;  /* 0x00000008ff007e24 */ /* 0x000fe2000f8e00ff */
[----:B------:R-:W-:Y:S04]  /*0250*/  BSSY.RECONVERGENT B0, `(.L_x_4) ;  /* 0x000000c000007945 */ /* 0x000fe80003800200 */
[C---:B------:R-:W-:Y:S02]  /*0260*/  ISETP.NE.OR P1, PT, R0.reuse, 0x1, !P5 ;  /* 0x000000010000780c */ /* 0x040fe40006f25670 */
[----:B------:R-:W-:-:S11]  /*0270*/  ISETP.NE.OR P0, PT, R0, 0x3, !P5 ;  /* 0x000000030000780c */ /* 0x000fd60006f05670 */
[----:B------:R-:W-:Y:S05]  /*0280*/  @P1 BRA `(.L_x_5) ;  /* 0x0000000000201947 */ /* 0x000fea0003800000 */
[----:B------:R-:W3:Y:S02]  /*0290*/  LDCU.64 UR6, c[0x0][0x348] ;  /* 0x00006900ff0677ac */ /* 0x000ee40008000a00 */
[----:B---3--:R-:W-:Y:S02]  /*02a0*/  UIADD3 UR10, UP1, UPT, UR6, 0x80, URZ ;  /* 0x00000080060a7890 */ /* 0x008fe4000ff3e0ff */
[----:B------:R-:W-:Y:S02]  /*02b0*/  UIADD3 UR6, UP0, UPT, UR6, 0x180, URZ ;  /* 0x0000018006067890 */ /* 0x000fe4000ff1e0ff */
[----:B------:R-:W-:Y:S02]  /*02c0*/  UIADD3.X UR11, UPT, UPT, URZ, UR7, URZ, UP1, !UPT ;  /* 0x00000007ff0b7290 */ /* 0x000fe40008ffe4ff */
[----:B------:R-:W-:-:S07]  /*02d0*/  UIADD3.X UR7, UPT, UPT, URZ, UR7, URZ, UP0, !UPT ;  /* 0x00000007ff077290 */ /* 0x000fce00087fe4ff */
[----:B------:R3:W-:Y:S02]  /*02e0*/  UTMACCTL.PF [UR10] ;  /* 0x000000000a0079b9 */ /* 0x0007e40008040000 */
[----:B------:R3:W-:Y:S02]  /*02f0*/  UTMACCTL.PF [UR6] ;  /* 0x00000000060079b9 */ /* 0x0007e40008040000 */
[----:B---3--:R-:W-:Y:S01]  /*0300*/  NOP ;  /* 0x0000000000007918 */ /* 0x008fe20000000000 */
.L_x_5:
[----:B------:R-:W-:Y:S05]  /*0310*/  BSYNC.RECONVERGENT B0 ;  /* 0x0000000000007941 */ /* 0x000fea0003800200 */
.L_x_4:
[----:B------:R-:W-:Y:S04]  /*0320*/  BSSY.RECONVERGENT B0, `(.L_x_6) ;  /* 0x000000a000007945 */ /* 0x000fe80003800200 */
        /* <DEDUP_REMOVED lines=9> */
.L_x_7:
[----:B------:R-:W-:Y:S05]  /*03c0*/  BSYNC.RECONVERGENT B0 ;  /* 0x0000000000007941 */ /* 0x000fea0003800200 */
.L_x_6:
[----:B------:R-:W3:Y:S01]  /*03d0*/  LDCU.64 UR6, c[0x0][0x888] ;  /* 0x00011100ff0677ac */ /* 0x000ee20008000a00 */
[----:B------:R-:W-:Y:S02]  /*03e0*/  UISETP.EQ.U32.AND UP1, UPT, UR4, URZ, UPT ;  /* 0x000000ff0400728c */ /* 0x000fe4000bf22070 */
[----:B------:R-:W-:Y:S02]  /*03f0*/  UPLOP3.LUT UP2, UPT, UPT, UPT, UPT, 0x80, 0x8 ;  /* 0x000000000008789c */ /* 0x000fe40003f4f070 */
[----:B---3--:R-:W-:-:S04]  /*0400*/  UISETP.NE.U32.AND UP0, UPT, UR6, URZ, UPT ;  /* 0x000000ff0600728c */ /* 0x008fc8000bf05070 */
[----:B------:R-:W-:-:S04]  /*0410*/  UISETP.NE.AND.EX UP0, UPT, UR7, URZ, UPT, UP0 ;  /* 0x000000ff0700728c */ /* 0x000fc8000bf05300 */
[----:B------:R-:W-:-:S04]  /*0420*/  UISETP.EQ.OR.EX UP3, UPT, UR5, URZ, !UP0, UP1 ;  /* 0x000000ff0500728c */ /* 0x000fc8000c762710 */
[----:B------:R-:W-:-:S05]  /*0430*/  UP2UR UR50, UPR, URZ, 0x8 ;  /* 0x00000008ff327883 */ /* 0x000fca0008000000 */
[----:B------:R-:W-:Y:S07]  /*0440*/  BRA.U !UP3, `(.L_x_8) ;  /* 0x000000010b207547 */ /* 0x000fee000b800000 */
[----:B------:R-:W-:Y:S01]  /*0450*/  UISETP.NE.U32.AND UP2, UPT, UR4, URZ, UPT ;  /* 0x000000ff0400728c */ /* 0x000fe2000bf45070 */
[----:B-----5:R-:W-:Y:S01]  /*0460*/  FSETP.NEU.AND P0, PT, R81, RZ, PT ;  /* 0x000000ff5100720b */ /* 0x020fe20003f0d000 */
[----:B------:R-:W-:Y:S02]  /*0470*/  USEL UR4, URZ, 0xffffffff, UP0 ;  /* 0xffffffffff047887 */ /* 0x000fe40008000000 */
[----:B------:R-:W-:-:S10]  /*0480*/  UISETP.NE.AND.EX UP2, UPT, UR5, URZ, UPT, UP2 ;  /* 0x000000ff0500728c */ /* 0x000fd4000bf45320 */
[----:B------:R-:W-:Y:S01]  /*0490*/  VOTEU.ANY UP1, P0 ;  /* 0x0000000000ff7886 */ /* 0x000fe20000020100 */
[----:B------:R-:W-:-:S04]  /*04a0*/  @!UP2 USEL UR4, URZ, 0xffffffff, UP1 ;  /* 0xffffffffff04a887 */ /* 0x000fc80008800000 */
[----:B------:R-:W-:-:S04]  /*04b0*/  ULOP3.LUT UR4, UR4, 0x1, URZ, 0xc0, !UPT ;  /* 0x0000000104047892 */ /* 0x000fc8000f8ec0ff */
[----:B------:R-:W-:-:S11]  /*04c0*/  UISETP.NE.U32.AND UP2, UPT, UR4, 0x1, UPT ;  /* 0x000000010400788c */ /* 0x000fd6000bf45070 */
.L_x_8:
[----:B-1----:R-:W1:Y:S01]  /*04d0*/  SHFL.IDX PT, R2, R173, RZ, 0x1f ;  /* 0x00001fffad027589 */ /* 0x002e6200000e0000 */
[----:B------:R-:W-:-:S04]  /*04e0*/  UISETP.NE.AND UP1, UPT, UR8, 0x2, UPT ;  /* 0x000000020800788c */ /* 0x000fc8000bf25270 */
[----:B------:R-:W-:Y:S01]  /*04f0*/  USEL UR6, URZ, 0x1, UP1 ;  /* 0x00000001ff067887 */ /* 0x000fe20008800000 */
[----:B-1----:R-:W-:-:S13]  /*0500*/  ISETP.NE.AND P0, PT, R2, RZ, PT ;  /* 0x000000ff0200720c */ /* 0x002fda0003f05270 */
[----:B------:R-:W-:Y:S05]  /*0510*/  @P0 BRA `(.L_x_9) ;  /* 0x0000000000480947 */ /* 0x000fea0003800000 */
[----:B------:R-:W1:Y:S01]  /*0520*/  S2UR UR5, SR_CgaCtaId ;  /* 0x00000000000579c3 */ /* 0x000e620000008800 */
[----:B------:R-:W-:Y:S01]  /*0530*/  UMOV UR7, 0x400 ;  /* 0x0000040000077882 */ /* 0x000fe20000000000 */
[----:B------:R-:W-:Y:S01]  /*0540*/  UMOV UR4, 0x1 ;  /* 0x0000000100047882 */ /* 0x000fe20000000000 */
[----:B------:R-:W-:Y:S01]  /*0550*/  ELECT P0, URZ, PT ;  /* 0x0000000000ff782f */ /* 0x000fe20003800000 */
[----:B------:R-:W-:-:S04]  /*0560*/  UIADD3 UR10, UPT, UPT, -UR4, 0x100000, URZ ;  /* 0x00100000040a7890 */ /* 0x000fc8000fffe1ff */
[----:B------:R-:W-:Y:S02]  /*0570*/  USHF.L.U32 UR11, UR10, 0xb, URZ ;  /* 0x0000000b0a0b7899 */ /* 0x000fe400080006ff */
[----:B------:R-:W-:Y:S02]  /*0580*/  USHF.L.U32 UR10, UR10, 0x1, URZ ;  /* 0x000000010a0a7899 */ /* 0x000fe400080006ff */
[----:B-1----:R-:W-:Y:S01]  /*0590*/  ULEA UR5, UR5, UR7, 0x18 ;  /* 0x0000000705057291 */ /* 0x002fe2000f8ec0ff */
[----:B------:R-:W1:Y:S11]  /*05a0*/  FENCE.VIEW.ASYNC.S ;  /* 0x00000000000073c6 */ /* 0x000e760000000000 */
[----:B-1----:R1:W3:Y:S01]  /*05b0*/  SYNCS.EXCH.64 URZ, [UR5], UR10 ;  /* 0x0000000a05ff75b2 */ /* 0x0022e20008000100 */
[----:B------:R1:W4:Y:S01]  /*05c0*/  SYNCS.EXCH.64 URZ, [UR5+0x20], UR10 ;  /* 0x0000200a05ff75b2 */ /* 0x0003220008000100 */
[----:B------:R1:W1:Y:S01]  /*05d0*/  SYNCS.EXCH.64 URZ, [UR5+0x8], UR10 ;  /* 0x0000080a05ff75b2 */ /* 0x0002620008000100 */
[----:B------:R1:W1:Y:S01]  /*05e0*/  SYNCS.EXCH.64 URZ, [UR5+0x28], UR10 ;  /* 0x0000280a05ff75b2 */ /* 0x0002620008000100 */
[----:B------:R1:W1:Y:S01]  /*05f0*/  SYNCS.EXCH.64 URZ, [UR5+0x10], UR10 ;  /* 0x0000100a05ff75b2 */ /* 0x0002620008000100 */
[----:B------:R1:W1:Y:S01]  /*0600*/  SYNCS.EXCH.64 URZ, [UR5+0x30], UR10 ;  /* 0x0000300a05ff75b2 */ /* 0x0002620008000100 */
[----:B------:R1:W1:Y:S01]  /*0610*/  SYNCS.EXCH.64 URZ, [UR5+0x18], UR10 ;  /* 0x0000180a05ff75b2 */ /* 0x0002620008000100 */
[----:B------:R1:W1:Y:S01]  /*0620*/  SYNCS.EXCH.64 URZ, [UR5+0x38], UR10 ;  /* 0x0000380a05ff75b2 */ /* 0x0002620008000100 */
[----:B------:R-:W-:Y:S01]  /*0630*/  NOP ;  /* 0x0000000000007918 */ /* 0x000fe20000000000 */
.L_x_9:
[----:B------:R-:W2:Y:S01]  /*0640*/  SHFL.IDX PT, R2, R173, RZ, 0x1f ;  /* 0x00001fffad027589 */ /* 0x000ea200000e0000 */
[----:B------:R-:W-:Y:S01]  /*0650*/  NOP ;  /* 0x0000000000007918 */ /* 0x000fe20000000000 */
[----:B--2---:R-:W-:-:S13]  /*0660*/  ISETP.NE.AND P0, PT, R2, 0x1, PT ;  /* 0x000000010200780c */ /* 0x004fda0003f05270 */
[----:B------:R-:W-:Y:S05]  /*0670*/  @P0 BRA `(.L_x_10) ;  /* 0x0000000000480947 */ /* 0x000fea0003800000 */
[----:B------:R-:W2:Y:S01]  /*0680*/  S2UR UR7, SR_CgaCtaId ;  /* 0x00000000000779c3 */ /* 0x000ea20000008800 */
[----:B------:R-:W-:Y:S01]  /*0690*/  UMOV UR9, 0x400 ;  /* 0x0000040000097882 */ /* 0x000fe20000000000 */
[----:B-1----:R-:W-:Y:S01]  /*06a0*/  UMOV UR5, 0x20 ;  /* 0x0000002000057882 */ /* 0x002fe20000000000 */
[----:B------:R-:W-:Y:S01]  /*06b0*/  UMOV UR4, 0x80 ;  /* 0x0000008000047882 */ /* 0x000fe20000000000 */
[----:B------:R-:W-:-:S04]  /*06c0*/  UIADD3 UR10, UPT, UPT, -UR5, 0x100000, URZ ;  /* 0x00100000050a7890 */ /* 0x000fc8000fffe1ff */
[----:B------:R-:W-:Y:S02]  /*06d0*/  USHF.L.U32 UR11, UR10, 0xb, URZ ;  /* 0x0000000b0a0b7899 */ /* 0x000fe400080006ff */
[----:B------:R-:W-:Y:S02]  /*06e0*/  USHF.L.U32 UR10, UR10, 0x1, URZ ;  /* 0x000000010a0a7899 */ /* 0x000fe400080006ff */
[----:B------:R-:W-:-:S04]  /*06f0*/  UIADD3 UR4, UPT, UPT, -UR4, 0x100000, URZ ;  /* 0x0010000004047890 */ /* 0x000fc8000fffe1ff */
[----:B------:R-:W-:Y:S02]  /*0700*/  USHF.L.U32 UR5, UR4, 0xb, URZ ;  /* 0x0000000b04057899 */ /* 0x000fe400080006ff */
[----:B------:R-:W-:Y:S01]  /*0710*/  USHF.L.U32 UR4, UR4, 0x1, URZ ;  /* 0x0000000104047899 */ /* 0x000fe200080006ff */
[----:B------:R-:W-:Y:S01]  /*0720*/  ELECT P0, URZ, PT ;  /* 0x0000000000ff782f */ /* 0x000fe20003800000 */
[----:B--2---:R-:W-:Y:S01]  /*0730*/  ULEA UR7, UR7, UR9, 0x18 ;  /* 0x0000000907077291 */ /* 0x004fe2000f8ec0ff */
[----:B------:R-:W1:Y:S11]  /*0740*/  FENCE.VIEW.ASYNC.S ;  /* 0x00000000000073c6 */ /* 0x000e760000000000 */
[----:B-1----:R2:W1:Y:S01]  /*0750*/  SYNCS.EXCH.64 URZ, [UR7+0x40], UR10 ;  /* 0x0000400a07ff75b2 */ /* 0x0024620008000100 */
[----:B------:R2:W1:Y:S01]  /*0760*/  SYNCS.EXCH.64 URZ, [UR7+0x50], UR4 ;  /* 0x0000500407ff75b2 */ /* 0x0004620008000100 */
[----:B------:R2:W1:Y:S01]  /*0770*/  SYNCS.EXCH.64 URZ, [UR7+0x48], UR10 ;  /* 0x0000480a07ff75b2 */ /* 0x0004620008000100 */
[----:B------:R2:W1:Y:S02]  /*0780*/  SYNCS.EXCH.64 URZ, [UR7+0x58], UR4 ;  /* 0x0000580407ff75b2 */ /* 0x0004640008000100 */
[----:B--2---:R-:W-:Y:S01]  /*0790*/  NOP ;  /* 0x0000000000007918 */ /* 0x004fe20000000000 */
.L_x_10:
[----:B------:R-:W2:Y:S01]  /*07a0*/  SHFL.IDX PT, R2, R173, RZ, 0x1f ;  /* 0x00001fffad027589 */ /* 0x000ea200000e0000 */
[----:B------:R-:W-:Y:S01]  /*07b0*/  NOP ;  /* 0x0000000000007918 */ /* 0x000fe20000000000 */
[----:B--2---:R-:W-:-:S13]  /*07c0*/  ISETP.NE.AND P0, PT, R2, 0x3, PT ;  /* 0x000000030200780c */ /* 0x004fda0003f05270 */
[----:B------:R-:W-:Y:S05]  /*07d0*/  @P0 BRA `(.L_x_11) ;  /* 0x0000000000300947 */ /* 0x000fea0003800000 */
[----:B-1----:R-:W1:Y:S01]  /*07e0*/  S2UR UR5, SR_CgaCtaId ;  /* 0x00000000000579c3 */ /* 0x002e620000008800 */
        /* <DEDUP_REMOVED lines=8> */
[----:B-1----:R2:W1:Y:S01]  /*0870*/  SYNCS.EXCH.64 URZ, [UR5+0x60], UR10 ;  /* 0x0000600a05ff75b2 */ /* 0x0024620008000100 */
[----:B------:R2:W1:Y:S02]  /*0880*/  SYNCS.EXCH.64 URZ, [UR5+0x68], UR10 ;  /* 0x0000680a05ff75b2 */ /* 0x0004640008000100 */
[----:B--2---:R-:W-:Y:S01]  /*0890*/  NOP ;  /* 0x0000000000007918 */ /* 0x004fe20000000000 */
.L_x_11:
[----:B------:R-:W2:Y:S01]  /*08a0*/  SHFL.IDX PT, R2, R173, RZ, 0x1f ;  /* 0x00001fffad027589 */ /* 0x000ea200000e0000 */
[----:B------:R-:W-:Y:S01]  /*08b0*/  NOP ;  /* 0x0000000000007918 */ /* 0x000fe20000000000 */
[----:B--2---:R-:W-:-:S13]  /*08c0*/  ISETP.NE.AND P0, PT, R2, 0x4, PT ;  /* 0x000000040200780c */ /* 0x004fda0003f05270 */
[----:B------:R-:W-:Y:S05]  /*08d0*/  @P0 BRA `(.L_x_12) ;  /* 0x00000000004c0947 */ /* 0x000fea0003800000 */
[----:B-1----:R-:W1:Y:S01]  /*08e0*/  S2UR UR5, SR_CgaCtaId ;  /* 0x00000000000579c3 */ /* 0x002e620000008800 */
[----:B------:R-:W-:Y:S01]  /*08f0*/  UMOV UR9, 0x100 ;  /* 0x0000010000097882 */ /* 0x000fe20000000000 */
[----:B------:R-:W-:Y:S01]  /*0900*/  UMOV UR7, 0x400 ;  /* 0x0000040000077882 */ /* 0x000fe20000000000 */
[----:B------:R-:W-:Y:S01]  /*0910*/  USEL UR9, UR9, 0xe0, UP2 ;  /* 0x000000e009097887 */ /* 0x000fe20009000000 */
[----:B------:R-:W-:Y:S01]  /*0920*/  UMOV UR4, 0x1 ;  /* 0x0000000100047882 */ /* 0x000fe20000000000 */
[----:B------:R-:W-:Y:S01]  /*0930*/  ELECT P0, URZ, PT ;  /* 0x0000000000ff782f */ /* 0x000fe20003800000 */
[----:B------:R-:W-:-:S04]  /*0940*/  UIADD3 UR10, UPT, UPT, -UR4, 0x100000, URZ ;  /* 0x00100000040a7890 */ /* 0x000fc8000fffe1ff */
[----:B------:R-:W-:Y:S02]  /*0950*/  USHF.L.U32 UR11, UR10, 0xb, URZ ;  /* 0x0000000b0a0b7899 */ /* 0x000fe400080006ff */
[----:B------:R-:W-:Y:S02]  /*0960*/  USHF.L.U32 UR10, UR10, 0x1, URZ ;  /* 0x000000010a0a7899 */ /* 0x000fe400080006ff */
[----:B------:R-:W-:-:S04]  /*0970*/  UIADD3 UR12, UPT, UPT, -UR9, 0x100000, URZ ;  /* 0x00100000090c7890 */ /* 0x000fc8000fffe1ff */
[----:B------:R-:W-:Y:S02]  /*0980*/  USHF.L.U32 UR13, UR12, 0xb, URZ ;  /* 0x0000000b0c0d7899 */ /* 0x000fe400080006ff */
[----:B------:R-:W-:Y:S02]  /*0990*/  USHF.L.U32 UR12, UR12, 0x1, URZ ;  /* 0x000000010c0c7899 */ /* 0x000fe400080006ff */
[----:B-1----:R-:W-:Y:S01]  /*09a0*/  ULEA UR5, UR5, UR7, 0x18 ;  /* 0x0000000705057291 */ /* 0x002fe2000f8ec0ff */
[----:B------:R-:W1:Y:S11]  /*09b0*/  FENCE.VIEW.ASYNC.S ;  /* 0x00000000000073c6 */ /* 0x000e760000000000 */
[----:B-1----:R2:W1:Y:S01]  /*09c0*/  SYNCS.EXCH.64 URZ, [UR5+0x70], UR10 ;  /* 0x0000700a05ff75b2 */ /* 0x0024620008000100 */
[----:B------:R2:W1:Y:S01]  /*09d0*/  SYNCS.EXCH.64 URZ, [UR5+0x80], UR12 ;  /* 0x0000800c05ff75b2 */ /* 0x0004620008000100 */
[----:B------:R2:W1:Y:S01]  /*09e0*/  SYNCS.EXCH.64 URZ, [UR5+0x78], UR10 ;  /* 0x0000780a05ff75b2 */ /* 0x0004620008000100 */
[----:B------:R2:W1:Y:S02]  /*09f0*/  SYNCS.EXCH.64 URZ, [UR5+0x88], UR12 ;  /* 0x0000880c05ff75b2 */ /* 0x0004640008000100 */
[----:B--2---:R-:W-:Y:S01]  /*0a00*/  NOP ;  /* 0x0000000000007918 */ /* 0x004fe20000000000 */
.L_x_12:
        /* <DEDUP_REMOVED lines=20> */
[----:B------:R2:W1:Y:S01]  /*0b50*/  SYNCS.EXCH.64 URZ, [UR7+0xb8], UR4 ;  /* 0x0000b80407ff75b2 */ /* 0x0004620008000100 */
[----:B------:R2:W1:Y:S01]  /*0b60*/  SYNCS.EXCH.64 URZ, [UR7+0xa0], UR10 ;  /* 0x0000a00a07ff75b2 */ /* 0x0004620008000100 */
[----:B------:R2:W1:Y:S01]  /*0b70*/  SYNCS.EXCH.64 URZ, [UR7+0xc0], UR4 ;  /* 0x0000c00407ff75b2 */ /* 0x0004620008000100 */
[----:B------:R2:W1:Y:S01]  /*0b80*/  SYNCS.EXCH.64 URZ, [UR7+0xa8], UR10 ;  /* 0x0000a80a07ff75b2 */ /* 0x0004620008000100 */
[----:B------:R2:W1:Y:S02]  /*0b90*/  SYNCS.EXCH.64 URZ, [UR7+0xc8], UR4 ;  /* 0x0000c80407ff75b2 */ /* 0x0004640008000100 */
[----:B--2---:R-:W-:Y:S01]  /*0ba0*/  NOP ;  /* 0x0000000000007918 */ /* 0x004fe20000000000 */
.L_x_13:
        /* <DEDUP_REMOVED lines=18> */
.L_x_14:
[----:B-1----:R-:W1:Y:S01]  /*0cd0*/  S2UR UR5, SR_CTAID.X ;  /* 0x00000000000579c3 */ /* 0x002e620000002500 */
[----:B------:R-:W-:-:S05]  /*0ce0*/  CS2R.32 R170, SR_CgaSize ;  /* 0x0000000000aa7805 */ /* 0x000fca0000008a00 */
[----:B------:R-:W-:-:S05]  /*0cf0*/  IMAD R170, R170, -0xa0, RZ ;  /* 0xffffff60aaaa7824 */ /* 0x000fca00078e02ff */
[----:B------:R-:W-:-:S14]  /*0d00*/  R2UR UR9, R170 ;  /* 0x00000000aa0972ca */ /* 0x000fdc00000e0000 */
[----:B------:R-:W2:Y:S01]  /*0d10*/  LDCU UR9, c[0x0][UR9+0x2b0] ;  /* 0x00005600090977ac */ /* 0x000ea20008000800 */
[----:B------:R-:W-:Y:S01]  /*0d20*/  NOP ;  /* 0x0000000000007918 */ /* 0x000fe20000000000 */
[----:B------:R-:W-:-:S05]  /*0d30*/  CS2R.32 R170, SR_CgaSize ;  /* 0x0000000000aa7805 */ /* 0x000fca0000008a00 */
[----:B------:R-:W-:-:S05]  /*0d40*/  IMAD R170, R170, -0xa0, RZ ;  /* 0xffffff60aaaa7824 */ /* 0x000fca00078e02ff */
[----:B------:R-:W-:-:S14]  /*0d50*/  R2UR UR7, R170 ;  /* 0x00000000aa0772ca */ /* 0x000fdc00000e0000 */
[----:B------:R-:W3:Y:S01]  /*0d60*/  LDCU UR7, c[0x0][UR7+0x2b4] ;  /* 0x00005680070777ac */ /* 0x000ee20008000800 */
[----:B------:R-:W4:Y:S08]  /*0d70*/  S2UR UR4, SR_CTAID.Y ;  /* 0x00000000000479c3 */ /* 0x000f300000002600 */
[----:B------:R-:W3:Y:S01]  /*0d80*/  LDC R9, c[0x0][0xb24] ;  /* 0x0002c900ff097b82 */ /* 0x000ee20000000800 */
[----:B-1----:R-:W-:-:S02]  /*0d90*/  I2FP.F32.U32 R5, UR5 ;  /* 0x0000000500057c45 */ /* 0x002fc40008201000 */
[----:B------:R-:W-:-:S05]  /*0da0*/  CS2R.32 R3, SR_CgaSize ;  /* 0x0000000000037805 */ /* 0x000fca0000008a00 */
[----:B------:R-:W-:-:S06]  /*0db0*/  IMAD R3, R3, -0xa0, RZ ;  /* 0xffffff6003037824 */ /* 0x000fcc00078e02ff */
[----:B------:R-:W1:Y:S01]  /*0dc0*/  LDC R3, c[0x0][R3+0x2a0] ;  /* 0x0000a80003037b82 */ /* 0x000e620000000800 */
[----:B------:R-:W-:Y:S01]  /*0dd0*/  MOV R21, UR5 ;  /* 0x0000000500157c02 */ /* 0x000fe20008000f00 */
[----:B--2---:R-:W-:Y:S01]  /*0de0*/  FMUL R5, R5, UR9 ;  /* 0x0000000905057c20 */ /* 0x004fe20008400000 */
[----:B----4-:R-:W-:Y:S02]  /*0df0*/  I2FP.F32.U32 R4, UR4 ;  /* 0x0000000400047c45 */ /* 0x010fe40008201000 */
[----:B------:R-:W-:-:S05]  /*0e00*/  CS2R.32 R2, SR_CgaSize ;  /* 0x0000000000027805 */ /* 0x000fca0000008a00 */
[----:B------:R-:W-:-:S06]  /*0e10*/  IMAD R2, R2, -0xa0, RZ ;  /* 0xffffff6002027824 */ /* 0x000fcc00078e02ff */
[----:B------:R-:W2:Y:S01]  /*0e20*/  LDC R2, c[0x0][R2+0x2a4] ;  /* 0x0000a90002027b82 */ /* 0x000ea20000000800 */
[----:B------:R-:W4:Y:S01]  /*0e30*/  F2I.U32.TRUNC.NTZ R170, R5 ;  /* 0x0000000500aa7305 */ /* 0x000f22000020f000 */
[----:B------:R-:W-:Y:S01]  /*0e40*/  MOV R20, UR4 ;  /* 0x0000000400147c02 */ /* 0x000fe20008000f00 */
[----:B---3--:R-:W-:-:S05]  /*0e50*/  FMUL R4, R4, UR7 ;  /* 0x0000000704047c20 */ /* 0x008fca0008400000 */
[----:B------:R-:W-:Y:S01]  /*0e60*/  BAR.SYNC.DEFER_BLOCKING 0x0 ;  /* 0x0000000000007b1d */ /* 0x000fe20000010000 */
[----:B------:R-:W-:-:S05]  /*0e70*/  ISETP.GE.AND P0, PT, R9, 0x1, PT ;  /* 0x000000010900780c */ /* 0x000fca0003f06270 */
[----:B------:R-:W3:Y:S02]  /*0e80*/  F2I.U32.TRUNC.NTZ R147, R4 ;  /* 0x0000000400937305 */ /* 0x000ee4000020f000 */
[----:B------:R-:W2:Y:S01]  /*0e90*/  S2UR UR36, SR_CTAID.Z ;  /* 0x00000000002479c3 */ /* 0x000ea20000002700 */
[----:B----4-:R-:W-:-:S05]  /*0ea0*/  IADD3 R170, PT, PT, -R170, RZ, RZ ;  /* 0x000000ffaaaa7210 */ /* 0x010fca0007ffe1ff */
[----:B-1----:R-:W-:Y:S01]  /*0eb0*/  IMAD R170, R3, R170, UR5 ;  /* 0x0000000503aa7e24 */ /* 0x002fe2000f8e02aa */
[----:B---3--:R-:W-:-:S05]  /*0ec0*/  IADD3 R147, PT, PT, -R147, RZ, RZ ;  /* 0x000000ff93937210 */ /* 0x008fca0007ffe1ff */
[----:B--2---:R-:W-:Y:S01]  /*0ed0*/  IMAD R147, R2, R147, UR4 ;  /* 0x0000000402937e24 */ /* 0x004fe2000f8e0293 */
[----:B------:R-:W-:Y:S06]  /*0ee0*/  @!P0 BRA `(.L_x_15) ;  /* 0x0000000000b88947 */ /* 0x000fec0003800000 */
[----:B------:R-:W1:Y:S01]  /*0ef0*/  LDC.64 R4, c[0x0][0xb18] ;  /* 0x0002c600ff047b82 */ /* 0x000e620000000a00 */
[----:B------:R-:W-:-:S07]  /*0f00*/  ISETP.NE.AND P0, PT, R9, 0x1, PT ;  /* 0x000000010900780c */ /* 0x000fce0003f05270 */
[----:B------:R-:W2:Y:S08]  /*0f10*/  LDC R10, c[0x0][0xb0c] ;  /* 0x0002c300ff0a7b82 */ /* 0x000eb00000000800 */
[----:B------:R-:W3:Y:S08]  /*0f20*/  LDC R11, c[0x0][0x370] ;  /* 0x0000dc00ff0b7b82 */ /* 0x000ef00000000800 */
[----:B------:R-:W4:Y:S01]  /*0f30*/  LDC R12, c[0x0][0x374] ;  /* 0x0000dd00ff0c7b82 */ /* 0x000f220000000800 */
[----:B-1----:R-:W-:-:S07]  /*0f40*/  ISETP.NE.AND P1, PT, R4, 0x1, PT ;  /* 0x000000010400780c */ /* 0x002fce0003f25270 */
[----:B------:R-:W3:Y:S01]  /*0f50*/  LDC.64 R6, c[0x0][0xb10] ;  /* 0x0002c400ff067b82 */ /* 0x000ee20000000a00 */
[----:B--2---:R-:W-:-:S07]  /*0f60*/  ISETP.NE.AND P2, PT, R10, 0x1, PT ;  /* 0x000000010a00780c */ /* 0x004fce0003f45270 */
[----:B------:R-:W1:Y:S08]  /*0f70*/  LDC R8, c[0x0][0xb20] ;  /* 0x0002c800ff087b82 */ /* 0x000e700000000800 */
[----:B------:R-:W2:Y:S01]  /*0f80*/  LDC.64 R2, c[0x0][0xb28] ;  /* 0x0002ca00ff027b82 */ /* 0x000ea20000000a00 */
[----:B----4-:R-:W-:-:S04]  /*0f90*/  IMAD.HI.U32 R13, R12, R5, RZ ;  /* 0x000000050c0d7227 */ /* 0x010fc800078e00ff */
[----:B------:R-:W-:-:S04]  /*0fa0*/  IMAD.HI.U32 R5, R20, R5, RZ ;  /* 0x0000000514057227 */ /* 0x000fc800078e00ff */
[----:B---3--:R-:W-:-:S04]  /*0fb0*/  IMAD.HI.U32 R14, R11, R6, RZ ;  /* 0x000000060b0e7227 */ /* 0x008fc800078e00ff */
[C---:B------:R-:W-:Y:S01]  /*0fc0*/  IMAD.HI.U32 R16, R21.reuse, R6, RZ ;  /* 0x0000000615107227 */ /* 0x040fe200078e00ff */
[-C--:B------:R-:W-:Y:S02]  /*0fd0*/  @P2 SHF.R.U32.HI R11, RZ, R7.reuse, R14 ;  /* 0x00000007ff0b2219 */ /* 0x080fe4000001160e */
[-C--:B-1----:R-:W-:Y:S02]  /*0fe0*/  @P1 SHF.R.U32.HI R12, RZ, R8.reuse, R13 ;  /* 0x00000008ff0c1219 */ /* 0x082fe4000001160d */
[----:B------:R-:W-:Y:S02]  /*0ff0*/  SHF.R.U32.HI R5, RZ, R8, R5 ;  /* 0x00000008ff057219 */ /* 0x000fe40000011605 */
[----:B------:R-:W-:Y:S02]  /*1000*/  SHF.R.U32.HI R16, RZ, R7, R16 ;  /* 0x00000007ff107219 */ /* 0x000fe40000011610 */
[----:B------:R-:W-:Y:S01]  /*1010*/  SEL R5, R20, R5, !P1 ;  /* 0x0000000514057207 */ /* 0x000fe20004800000 */
[----:B--2---:R-:W-:Y:S01]  /*1020*/  IMAD.HI.U32 R14, R12, R2, RZ ;  /* 0x000000020c0e7227 */ /* 0x004fe200078e00ff */
[----:B------:R-:W-:-:S02]  /*1030*/  SEL R7, R21, R16, !P2 ;  /* 0x0000001015077207 */ /* 0x000fc40005000000 */
[----:B------:R-:W-:Y:S01]  /*1040*/  IADD3 R13, PT, PT, -R5, RZ, RZ ;  /* 0x000000ff050d7210 */ /* 0x000fe20007ffe1ff */
[----:B------:R-:W-:Y:S01]  /*1050*/  IMAD.HI.U32 R6, R11, R2, RZ ;  /* 0x000000020b067227 */ /* 0x000fe200078e00ff */
[----:B------:R-:W-:-:S03]  /*1060*/  @P0 SHF.R.U32.HI R12, RZ, R3, R14 ;  /* 0x00000003ff0c0219 */ /* 0x000fc6000001160e */
[----:B------:R-:W-:Y:S01]  /*1070*/  IMAD R13, R4, R13, R20 ;  /* 0x0000000d040d7224 */ /* 0x000fe200078e0214 */
[----:B------:R-:W-:Y:S01]  /*1080*/  @P0 SHF.R.U32.HI R11, RZ, R3, R6 ;  /* 0x00000003ff0b0219 */ /* 0x000fe20000011606 */
[----:B------:R-:W-:-:S04]  /*1090*/  IMAD R12, R12, R9, RZ ;  /* 0x000000090c0c7224 */ /* 0x000fc800078e02ff */
[----:B------:R-:W-:Y:S01]  /*10a0*/  IMAD R6, R11, R9, RZ ;  /* 0x000000090b067224 */ /* 0x000fe200078e02ff */
[----:B------:R-:W-:-:S04]  /*10b0*/  ISETP.GE.AND P1, PT, R5, R12, PT ;  /* 0x0000000c0500720c */ /* 0x000fc80003f26270 */
[----:B------:R-:W-:Y:S01]  /*10c0*/  ISETP.GE.OR P1, PT, R7, R6, P1 ;  /* 0x000000060700720c */ /* 0x000fe20000f26670 */
[----:B------:R-:W-:-:S05]  /*10d0*/  IMAD.HI.U32 R6, R5, R2, RZ ;  /* 0x0000000205067227 */ /* 0x000fca00078e00ff */
[----:B------:R-:W-:-:S04]  /*10e0*/  SHF.R.U32.HI R6, RZ, R3, R6 ;  /* 0x00000003ff067219 */ /* 0x000fc80000011606 */
[----:B------:R-:W-:-:S03]  /*10f0*/  SEL R6, R5, R6, !P0 ;  /* 0x0000000605067207 */ /* 0x000fc60004000000 */
[----:B------:R-:W-:Y:S01]  /*1100*/  @!P1 IMAD.HI.U32 R8, R7, R2, RZ ;  /* 0x0000000207089227 */ /* 0x000fe200078e00ff */
[----:B------:R-:W-:-:S04]  /*1110*/  IADD3 R2, PT, PT, -R6, RZ, RZ ;  /* 0x000000ff06027210 */ /* 0x000fc80007ffe1ff */
[----:B------:R-:W-:Y:S01]  /*1120*/  @!P1 SHF.R.U32.HI R8, RZ, R3, R8 ;  /* 0x00000003ff089219 */ /* 0x000fe20000011608 */
[----:B------:R-:W-:-:S03]  /*1130*/  IMAD R2, R9, R2, R5 ;  /* 0x0000000209027224 */ /* 0x000fc600078e0205 */
[----:B------:R-:W-:-:S05]  /*1140*/  @!P1 SEL R3, R7, R8, !P0 ;  /* 0x0000000807039207 */ /* 0x000fca0004000000 */
[--C-:B------:R-:W-:Y:S02]  /*1150*/  @!P1 IMAD.IADD R6, R6, 0x1, -R3.reuse ;  /* 0x0000000106069824 */ /* 0x100fe400078e0a03 */
[----:B------:R-:W-:Y:S01]  /*1160*/  @!P1 IMAD R3, R2, R11, R3 ;  /* 0x0000000b02039224 */ /* 0x000fe200078e0203 */
[----:B------:R-:W-:Y:S01]  /*1170*/  IADD3 R2, PT, PT, -R7, RZ, RZ ;  /* 0x000000ff07027210 */ /* 0x000fe20007ffe1ff */
[----:B------:R-:W-:Y:S02]  /*1180*/  @!P1 IMAD R5, R6, R9, R7 ;  /* 0x0000000906059224 */ /* 0x000fe400078e0207 */
[----:B------:R-:W-:Y:S02]  /*1190*/  @!P1 IMAD.MOV.U32 R7, RZ, RZ, R3 ;  /* 0x000000ffff079224 */ /* 0x000fe400078e0003 */
[----:B------:R-:W-:Y:S02]  /*11a0*/  IMAD R2, R10, R2, R21 ;  /* 0x000000020a027224 */ /* 0x000fe400078e0215 */
[----:B------:R-:W-:-:S02]  /*11b0*/  IMAD R20, R5, R4, R13 ;  /* 0x0000000405147224 */ /* 0x000fc400078e020d */
[----:B------:R-:W-:Y:S02]  /*11c0*/  IMAD R21, R7, R10, R2 ;  /* 0x0000000a07157224 */ /* 0x000fe400078e0202 */
.L_x_15:
[----:B------:R-:W1:Y:S01]  /*11d0*/  LDCU UR4, c[0x0][0xb30] ;  /* 0x00016600ff0477ac */ /* 0x000e620008000800 */
[----:B------:R-:W2:Y:S08]  /*11e0*/  S2UR UR37, SR_CgaCtaId ;  /* 0x00000000002579c3 */ /* 0x000eb00000008800 */
[----:B------:R-:W3:Y:S01]  /*11f0*/  LDC R72, c[0x0][0xb24] ;  /* 0x0002c900ff487b82 */ /* 0x000ee20000000800 */
[----:B-1----:R-:W-:-:S09]  /*1200*/  UISETP.NE.AND UP1, UPT, UR4, 0x1, UPT ;  /* 0x000000010400788c */ /* 0x002fd2000bf25270 */
[----:B--2---:R-:W-:Y:S05]  /*1210*/  BRA.U UP1, `(.L_x_16) ;  /* 0x0000000101407547 */ /* 0x004fea000b800000 */
[----:B------:R-:W1:Y:S08]  /*1220*/  LDC.64 R4, c[0x0][0xb10] ;  /* 0x0002c400ff047b82 */ /* 0x000e700000000a00 */
[----:B------:R-:W2:Y:S08]  /*1230*/  LDC.64 R2, c[0x0][0xb18] ;  /* 0x0002c600ff027b82 */ /* 0x000eb00000000a00 */
[----:B------:R-:W4:Y:S08]  /*1240*/  LDC R6, c[0x0][0xb20] ;  /* 0x0002c800ff067b82 */ /* 0x000f300000000800 */
[----:B------:R-:W3:Y:S01]  /*1250*/  LDC R8, c[0x0][0xb0c] ;  /* 0x0002c300ff087b82 */ /* 0x000ee20000000800 */
[----:B-1----:R-:W-:-:S05]  /*1260*/  IMAD.HI.U32 R4, R21, R4, RZ ;  /* 0x0000000415047227 */ /* 0x002fca00078e00ff */
[----:B------:R-:W-:Y:S01]  /*1270*/  SHF.R.U32.HI R4, RZ, R5, R4 ;  /* 0x00000005ff047219 */ /* 0x000fe20000011604 */
[----:B--2---:R-:W-:Y:S01]  /*1280*/  IMAD.HI.U32 R3, R20, R3, RZ ;  /* 0x0000000314037227 */ /* 0x004fe200078e00ff */
[----:B------:R-:W-:-:S04]  /*1290*/  ISETP.NE.AND P0, PT, R2, 0x1, PT ;  /* 0x000000010200780c */ /* 0x000fc80003f05270 */
[----:B----4-:R-:W-:-:S04]  /*12a0*/  SHF.R.U32.HI R3, RZ, R6, R3 ;  /* 0x00000006ff037219 */ /* 0x010fc80000011603 */
[----:B------:R-:W-:Y:S02]  /*12b0*/  SEL R3, R20, R3, !P0 ;  /* 0x0000000314037207 */ /* 0x000fe40004000000 */
[----:B---3--:R-:W-:-:S04]  /*12c0*/  ISETP.NE.AND P1, PT, R8, 0x1, PT ;  /* 0x000000010800780c */ /* 0x008fc80003f25270 */
[----:B------:R-:W-:-:S05]  /*12d0*/  SEL R4, R21, R4, !P1 ;  /* 0x0000000415047207 */ /* 0x000fca0004800000 */
[----:B------:R-:W-:Y:S02]  /*12e0*/  IMAD.IADD R5, R3, 0x1, -R4 ;  /* 0x0000000103057824 */ /* 0x000fe400078e0a04 */
[----:B------:R-:W-:Y:S02]  /*12f0*/  IMAD.IADD R3, R4, 0x1, -R3 ;  /* 0x0000000104037824 */ /* 0x000fe400078e0a03 */
[----:B------:R-:W-:Y:S02]  /*1300*/  IMAD R21, R5, R8, R21 ;  /* 0x0000000805157224 */ /* 0x000fe400078e0215 */
[----:B------:R-:W-:-:S07]  /*1310*/  IMAD R20, R3, R2, R20 ;  /* 0x0000000203147224 */ /* 0x000fce00078e0214 */
.L_x_16:
[----:B------:R-:W-:Y:S01]  /*1320*/  BAR.SYNC.DEFER_BLOCKING 0x0 ;  /* 0x0000000000007b1d */ /* 0x000fe20000010000 */
[----:B------:R-:W-:Y:S01]  /*1330*/  UISETP.NE.AND UP1, UPT, UR8, 0x2, UPT ;  /* 0x000000020800788c */ /* 0x000fe2000bf25270 */
[----:B------:R-:W-:Y:S02]  /*1340*/  ISETP.NE.OR P5, PT, R0, 0x2, !P5 ;  /* 0x000000020000780c */ /* 0x000fe40006fa5670 */
[----:B------:R-:W-:-:S06]  /*1350*/  LOP3.LUT R2, R189, 0x1f, RZ, 0xc0, !PT ;  /* 0x0000001fbd027812 */ /* 0x000fcc00078ec0ff */
[----:B------:R-:W-:Y:S05]  /*1360*/  BRA.U UP1, `(.L_x_17) ;  /* 0x0000001101547547 */ /* 0x000fea000b800000 */
[----:B------:R-:W1:Y:S01]  /*1370*/  LDCU UR13, c[0x0][0x38c] ;  /* 0x00007180ff0d77ac */ /* 0x000e620008000800 */
[----:B------:R-:W2:Y:S01]  /*1380*/  LDC R9, c[0x0][0x370] ;  /* 0x0000dc00ff097b82 */ /* 0x000ea20000000800 */
[----:B------:R-:W-:Y:S01]  /*1390*/  PLOP3.LUT P1, PT, PT, PT, UP2, 0x80, 0x8 ;  /* 0x000000000008781c */ /* 0x000fe20003f2f028 */
[----:B------:R-:W-:Y:S01]  /*13a0*/  IMAD.MOV.U32 R15, RZ, RZ, 0x1 ;  /* 0x00000001ff0f7424 */ /* 0x000fe200078e00ff */
[----:B------:R-:W-:Y:S01]  /*13b0*/  ISETP.EQ.OR P4, PT, R2, RZ, P5 ;  /* 0x000000ff0200720c */ /* 0x000fe20002f82670 */
[----:B------:R-:W-:Y:S01]  /*13c0*/  IMAD.MOV.U32 R14, RZ, RZ, RZ ;  /* 0x000000ffff0e7224 */ /* 0x000fe200078e00ff */
[----:B------:R-:W-:Y:S02]  /*13d0*/  PLOP3.LUT P1, PT, P1, PT, PT, 0x8, 0x80 ;  /* 0x000000000080781c */ /* 0x000fe40000f2e170 */
[----:B------:R-:W-:Y:S01]  /*13e0*/  CS2R R12, SRZ ;  /* 0x00000000000c7805 */ /* 0x000fe2000001ff00 */
[----:B------:R-:W-:Y:S01]  /*13f0*/  IMAD.MOV.U32 R10, RZ, RZ, 0x1 ;  /* 0x00000001ff0a7424 */ /* 0x000fe200078e00ff */
[----:B------:R-:W4:Y:S01]  /*1400*/  LDC R0, c[0x0][0x374] ;  /* 0x0000dd00ff007b82 */ /* 0x000f220000000800 */
[----:B------:R-:W2:Y:S01]  /*1410*/  LDCU.64 UR22, c[0x0][0x348] ;  /* 0x00006900ff1677ac */ /* 0x000ea20008000a00 */
[----:B------:R-:W-:Y:S01]  /*1420*/  UMOV UR6, URZ ;  /* 0x000000ff00067c82 */ /* 0x000fe20008000000 */
[----:B-1----:R-:W-:-:S04]  /*1430*/  UIADD3 UR5, UPT, UPT, UR13, 0x7f, URZ ;  /* 0x0000007f0d057890 */ /* 0x002fc8000fffe0ff */
[----:B------:R-:W-:-:S04]  /*1440*/  USHF.R.S32.HI UR4, URZ, 0x1f, UR5 ;  /* 0x0000001fff047899 */ /* 0x000fc80008011405 */
[----:B------:R-:W-:-:S04]  /*1450*/  ULEA.HI UR4, UR4, UR5, URZ, 0x7 ;  /* 0x0000000504047291 */ /* 0x000fc8000f8f38ff */
[----:B------:R-:W-:Y:S02]  /*1460*/  USHF.R.S32.HI UR15, URZ, 0x7, UR4 ;  /* 0x00000007ff0f7899 */ /* 0x000fe40008011404 */
[----:B------:R-:W-:Y:S02]  /*1470*/  UIADD3 UR4, UPT, UPT, UR13, -0x1, URZ ;  /* 0xffffffff0d047890 */ /* 0x000fe4000fffe0ff */
[----:B------:R-:W-:Y:S02]  /*1480*/  UISETP.LT.U32.AND UP0, UPT, UR15, 0x4, UPT ;  /* 0x000000040f00788c */ /* 0x000fe4000bf01070 */
[----:B------:R-:W-:Y:S02]  /*1490*/  UISETP.GE.U32.AND UP1, UPT, UR4, -0xff, UPT ;  /* 0xffffff010400788c */ /* 0x000fe4000bf26070 */
[----:B------:R-:W-:Y:S02]  /*14a0*/  USEL UR14, UR15, 0x4, UP0 ;  /* 0x000000040f0e7887 */ /* 0x000fe40008000000 */
[----:B------:R-:W-:-:S02]  /*14b0*/  UIADD3 UR13, UPT, UPT, UR13, 0xfe, URZ ;  /* 0x000000fe0d0d7890 */ /* 0x000fc4000fffe0ff */
[----:B------:R-:W-:Y:S02]  /*14c0*/  UIADD3 UR5, UPT, UPT, UR14, -0x1, URZ ;  /* 0xffffffff0e057890 */ /* 0x000fe4000fffe0ff */
[----:B------:R-:W-:-:S03]  /*14d0*/  UIADD3 UR7, UPT, UPT, UR15, -UR14, URZ ;  /* 0x8000000e0f077290 */ /* 0x000fc6000fffe0ff */
[----:B------:R-:W-:-:S04]  /*14e0*/  @UP1 UIADD3 UR5, UPT, UPT, UR14, URZ, URZ ;  /* 0x000000ff0e051290 */ /* 0x000fc8000fffe0ff */
[----:B--2---:R-:W-:-:S12]  /*14f0*/  UIADD3 UR5, UPT, UPT, UR5, 0x1, URZ ;  /* 0x0000000105057890 */ /* 0x004fd8000fffe0ff */
.L_x_35:
[----:B------:R-:W-:Y:S01]  /*1500*/  UISETP.NE.AND UP0, UPT, UR37, URZ, UPT ;  /* 0x000000ff2500728c */ /* 0x000fe2000bf05270 */
[----:B------:R-:W1:Y:S08]  /*1510*/  S2UR UR37, SR_CgaCtaId ;  /* 0x00000000002579c3 */ /* 0x000e700000008800 */
[----:B------:R-:W-:Y:S05]  /*1520*/  BRA.U UP0, `(.L_x_18) ;  /* 0x0000000100347547 */ /* 0x000fea000b800000 */
[----:B------:R-:W2:Y:S01]  /*1530*/  S2R R2, SR_CgaCtaId ;  /* 0x0000000000027919 */ /* 0x000ea20000008800 */
[----:B------:R-:W-:-:S04]  /*1540*/  MOV R3, 0x400 ;  /* 0x0000040000037802 */ /* 0x000fc80000000f00 */
[----:B--2---:R-:W-:Y:S02]  /*1550*/  LEA R3, R2, R3, 0x18 ;  /* 0x0000000302037211 */ /* 0x004fe400078ec0ff */
[----:B------:R-:W-:-:S03]  /*1560*/  SHF.L.U32 R2, R10, 0x1f, RZ ;  /* 0x0000001f0a027819 */ /* 0x000fc600000006ff */
[----:B------:R-:W-:-:S04]  /*1570*/  IMAD R3, R12, 0x8, R3 ;  /* 0x000000080c037824 */ /* 0x000fc800078e0203 */
[----:B------:R-:W2:Y:S02]  /*1580*/  SYNCS.PHASECHK.TRANS64.TRYWAIT P0, [R3+URZ+0xe0], R2 ;  /* 0x0000e002030075a7 */ /* 0x000ea400080011ff */
[----:B--2---:R-:W-:Y:S05]  /*1590*/  @!P0 BRA `(.L_x_19) ;  /* 0x0000006c00148947 */ /* 0x004fea0003800000 */
.L_x_106:
[----:B------:R-:W-:Y:S01]  /*15a0*/  VIADD R12, R12, 0x1 ;  /* 0x000000010c0c7836 */ /* 0x000fe20000000000 */
[----:B------:R2:W-:Y:S04]  /*15b0*/  SYNCS.ARRIVE.TRANS64.A1T0 RZ, [R3+URZ+0xd0], RZ ;  /* 0x0000d0ff03ff79a7 */ /* 0x0005e800081000ff */
[----:B------:R-:W-:-:S04]  /*15c0*/  ISETP.NE.AND P0, PT, R12, 0x2, PT ;  /* 0x000000020c00780c */ /* 0x000fc80003f05270 */
[----:B------:R-:W-:Y:S02]  /*15d0*/  SEL R12, R12, RZ, P0 ;  /* 0x000000ff0c0c7207 */ /* 0x000fe40000000000 */
[----:B--2---:R-:W-:-:S04]  /*15e0*/  SEL R3, RZ, 0x1, P0 ;  /* 0x00000001ff037807 */ /* 0x004fc80000000000 */
[----:B------:R-:W-:-:S07]  /*15f0*/  LOP3.LUT R10, R10, R3, RZ, 0x3c, !PT ;  /* 0x000000030a0a7212 */ /* 0x000fce00078e3cff */
.L_x_18:
[----:B------:R-:W-:Y:S01]  /*1600*/  UMOV UR4, 0x400 ;  /* 0x0000040000047882 */ /* 0x000fe20000000000 */
[----:B------:R-:W-:Y:S01]  /*1610*/  SHF.L.U32 R2, R15, 0x1f, RZ ;  /* 0x0000001f0f027819 */ /* 0x000fe200000006ff */
[----:B-1----:R-:W-:Y:S01]  /*1620*/  ULEA UR4, UR37, UR4, 0x18 ;  /* 0x0000000425047291 */ /* 0x002fe2000f8ec0ff */
[----:B------:R-:W-:Y:S01]  /*1630*/  R2UR UR35, R21 ;  /* 0x00000000152372ca */ /* 0x000fe200000e0000 */
[----:B------:R-:W-:Y:S01]  /*1640*/  UISETP.GE.U32.AND UP0, UPT, UR13, 0xff, UPT ;  /* 0x000000ff0d00788c */ /* 0x000fe2000bf06070 */
[----:B------:R-:W-:Y:S01]  /*1650*/  R2UR UR11, R20 ;  /* 0x00000000140b72ca */ /* 0x000fe200000e0000 */
[----:B------:R-:W-:Y:S01]  /*1660*/  ULEA UR8, UR6, UR4, 0x3 ;  /* 0x0000000406087291 */ /* 0x000fe2000f8e18ff */
[----:B------:R-:W-:-:S08]  /*1670*/  UMOV UR24, URZ ;  /* 0x000000ff00187c82 */ /* 0x000fd00008000000 */
[----:B------:R1:W2:Y:S01]  /*1680*/  SYNCS.PHASECHK.TRANS64.TRYWAIT P0, [UR8+0x20], R2 ;  /* 0x00002002ff0075a7 */ /* 0x0002a20008001108 */
[----:B------:R-:W-:Y:S02]  /*1690*/  USHF.L.U32 UR35, UR35, 0x7, URZ ;  /* 0x0000000723237899 */ /* 0x000fe400080006ff */
[----:B------:R-:W-:Y:S01]  /*16a0*/  USHF.L.U32 UR11, UR11, 0x7, URZ ;  /* 0x000000070b0b7899 */ /* 0x000fe200080006ff */
[----:B------:R-:W-:Y:S11]  /*16b0*/  BRA.U !UP0, `(.L_x_20) ;  /* 0x0000000108a47547 */ /* 0x000ff6000b800000 */
[----:B------:R-:W-:Y:S01]  /*16c0*/  UMOV UR16, URZ ;  /* 0x000000ff00107c82 */ /* 0x000fe20008000000 */
[----:B------:R-:W-:-:S05]  /*16d0*/  UMOV UR17, UR6 ;  /* 0x0000000600117c82 */ /* 0x000fca0008000000 */
.L_x_25:
[----:B-1----:R-:W-:Y:S01]  /*16e0*/  ULEA UR33, UR17, UR4, 0x3 ;  /* 0x0000000411217291 */ /* 0x002fe2000f8e18ff */
[----:B--2---:R-:W-:Y:S01]  /*16f0*/  @!P5 MOV R3, 0x8000 ;  /* 0x000080000003d802 */ /* 0x004fe20000000f00 */
[----:B--2---:R-:W-:Y:S10]  /*1700*/  @P0 BRA `(.L_x_21) ;  /* 0x00000000000c0947 */ /* 0x004ff40003800000 */
[----:B------:R-:W-:-:S04]  /*1710*/  SHF.L.U32 R5, R15, 0x1f, RZ ;  /* 0x0000001f0f057819 */ /* 0x000fc800000006ff */
[----:B------:R-:W2:Y:S02]  /*1720*/  SYNCS.PHASECHK.TRANS64.TRYWAIT P0, [UR33+0x20], R5 ;  /* 0x00002005ff0075a7 */ /* 0x000ea40008001121 */
[----:B--2---:R-:W-:Y:S05]  /*1730*/  @!P0 BRA `(.L_x_22) ;  /* 0x0000006800c08947 */ /* 0x004fea0003800000 */
.L_x_21:
[----:B------:R2:W-:Y:S01]  /*1740*/  @!P5 SYNCS.ARRIVE.TRANS64 RZ, [UR33], R3 ;  /* 0x00000003ffffd9a7 */ /* 0x0005e20008000021 */
[----:B------:R-:W-:Y:S04]  /*1750*/  BSSY.RECONVERGENT B0, `(.L_x_23) ;  /* 0x0000003000007945 */ /* 0x000fe80003800200 */
[----:B------:R-:W-:Y:S05]  /*1760*/  @P4 BRA `(.L_x_24) ;  /* 0x0000000000044947 */ /* 0x000fea0003800000 */
[----:B------:R-:W-:Y:S05]  /*1770*/  BPT.TRAP 0x1 ;  /* 0x000000040000795c */ /* 0x000fea0000300000 */
.L_x_24:
[----:B------:R-:W-:Y:S05]  /*1780*/  BSYNC.RECONVERGENT B0 ;  /* 0x0000000000007941 */ /* 0x000fea0003800200 */
.L_x_23:
[----:B------:R-:W-:Y:S02]  /*1790*/  UIADD3 UR6, UPT, UPT, UR17, 0x1, URZ ;  /* 0x0000000111067890 */ /* 0x000fe4000fffe0ff */
[----:B------:R-:W-:Y:S02]  /*17a0*/  UIADD3 UR26, UP1, UPT, UR22, 0x80, URZ ;  /* 0x00000080161a7890 */ /* 0x000fe4000ff3e0ff */
[----:B------:R-:W-:Y:S02]  /*17b0*/  UISETP.NE.AND UP0, UPT, UR6, 0x4, UPT ;  /* 0x000000040600788c */ /* 0x000fe4000bf05270 */
[----:B------:R-:W-:Y:S02]  /*17c0*/  USHF.L.U32 UR34, UR16, 0x7, URZ ;  /* 0x0000000710227899 */ /* 0x000fe400080006ff */
[----:B------:R-:W-:Y:S02]  /*17d0*/  USEL UR9, URZ, 0x1, UP0 ;  /* 0x00000001ff097887 */ /* 0x000fe40008000000 */
[----:B------:R-:W-:-:S02]  /*17e0*/  USEL UR6, UR6, URZ, UP0 ;  /* 0x000000ff06067287 */ /* 0x000fc40008000000 */
[----:B------:R-:W-:Y:S02]  /*17f0*/  UIADD3 UR20, UP0, UPT, UR22, 0x180, URZ ;  /* 0x0000018016147890 */ /* 0x000fe4000ff1e0ff */
[----:B------:R-:W-:Y:S01]  /*1800*/  ULEA UR8, UR6, UR4, 0x3 ;  /* 0x0000000406087291 */ /* 0x000fe2000f8e18ff */
[----:B------:R-:W-:Y:S01]  /*1810*/  LOP3.LUT R15, R15, UR9, RZ, 0x3c, !PT ;  /* 0x000000090f0f7c12 */ /* 0x000fe2000f8e3cff */
[----:B------:R-:W-:Y:S02]  /*1820*/  UIADD3.X UR27, UPT, UPT, URZ, UR23, URZ, UP1, !UPT ;  /* 0x00000017ff1b7290 */ /* 0x000fe40008ffe4ff */
[----:B------:R-:W-:Y:S01]  /*1830*/  UIADD3.X UR21, UPT, UPT, URZ, UR23, URZ, UP0, !UPT ;  /* 0x00000017ff157290 */ /* 0x000fe200087fe4ff */
[----:B-1----:R-:W-:Y:S01]  /*1840*/  SHF.L.U32 R2, R15, 0x1f, RZ ;  /* 0x0000001f0f027819 */ /* 0x002fe200000006ff */
[----:B------:R-:W-:Y:S01]  /*1850*/  UMOV UR18, 0x0 ;  /* 0x0000000000127882 */ /* 0x000fe20000000000 */
[----:B------:R-:W-:Y:S01]  /*1860*/  UMOV UR19, 0x10000000 ;  /* 0x1000000000137882 */ /* 0x000fe20000000000 */
[----:B------:R-:W-:Y:S01]  /*1870*/  UMOV UR12, UR36 ;  /* 0x00000024000c7c82 */ /* 0x000fe20008000000 */
[----:B------:R1:W1:Y:S01]  /*1880*/  SYNCS.PHASECHK.TRANS64.TRYWAIT P0, [UR8+0x20], R2 ;  /* 0x00002002ff0075a7 */ /* 0x0002620008001108 */
[----:B------:R-:W-:Y:S01]  /*1890*/  ULEA UR8, UR17, UR4, 0xe ;  /* 0x0000000411087291 */ /* 0x000fe2000f8e70ff */
[----:B------:R-:W-:Y:S01]  /*18a0*/  UMOV UR9, UR33 ;  /* 0x0000002100097c82 */ /* 0x000fe20008000000 */
[----:B------:R-:W-:-:S02]  /*18b0*/  UMOV UR10, UR34 ;  /* 0x00000022000a7c82 */ /* 0x000fc40008000000 */
[----:B------:R-:W-:Y:S02]  /*18c0*/  UIADD3 UR32, UPT, UPT, UR8, 0x8400, URZ ;  /* 0x0000840008207890 */ /* 0x000fe4000fffe0ff */
[----:B------:R-:W-:Y:S02]  /*18d0*/  UIADD3 UR8, UPT, UPT, UR8, 0x18400, URZ ;  /* 0x0001840008087890 */ /* 0x000fe4000fffe0ff */
[----:B------:R-:W-:Y:S01]  /*18e0*/  UIADD3 UR16, UPT, UPT, UR16, 0x1, URZ ;  /* 0x0000000110107890 */ /* 0x000fe2000fffe0ff */
[----:B------:R-:W-:Y:S01]  /*18f0*/  UMOV UR24, UR5 ;  /* 0x0000000500187c82 */ /* 0x000fe20008000000 */
[----:B------:R-:W-:Y:S02]  /*1900*/  UMOV UR17, UR6 ;  /* 0x0000000600117c82 */ /* 0x000fe40008000000 */
[----:B------:R-:W-:Y:S01]  /*1910*/  UISETP.NE.AND UP0, UPT, UR16, UR5, UPT ;  /* 0x000000051000728c */ /* 0x000fe2000bf05270 */
[----:B------:R1:W-:Y:S02]  /*1920*/  UTMALDG.3D [UR32], [UR26], desc[UR18] ;  /* 0x000012201a0075b4 */ /* 0x0003e40008011000 */
[----:B------:R1:W-:Y:S06]  /*1930*/  UTMALDG.3D [UR8], [UR20], desc[UR18] ;  /* 0x00001208140075b4 */ /* 0x0003ec0008011000 */
[----:B------:R-:W-:Y:S05]  /*1940*/  BRA.U UP0, `(.L_x_25) ;  /* 0xfffffffd00647547 */ /* 0x000fea000b83ffff */
.L_x_20:
[----:B-1----:R-:W-:Y:S01]  /*1950*/  ULEA UR8, UR6, UR4, 0x3 ;  /* 0x0000000406087291 */ /* 0x002fe2000f8e18ff */
[----:B------:R-:W-:Y:S01]  /*1960*/  SHF.L.U32 R2, R15, 0x1f, RZ ;  /* 0x0000001f0f027819 */ /* 0x000fe200000006ff */
[----:B------:R-:W-:Y:S01]  /*1970*/  @!P1 SYNCS.ARRIVE.TRANS64.A1T0 RZ, [UR4+0x68], RZ ;  /* 0x000068ffffff99a7 */ /* 0x000fe20008100004 */
[----:B------:R-:W-:-:S06]  /*1980*/  UISETP.GT.AND UP0, UPT, UR15, UR14, UPT ;  /* 0x0000000e0f00728c */ /* 0x000fcc000bf04270 */
[----:B--2---:R1:W2:Y:S03]  /*1990*/  SYNCS.PHASECHK.TRANS64.TRYWAIT P0, [UR8+0x20], R2 ;  /* 0x00002002ff0075a7 */ /* 0x0042a60008001108 */
[----:B------:R-:W-:Y:S05]  /*19a0*/  BRA.U !UP0, `(.L_x_26) ;  /* 0x0000000108a87547 */ /* 0x000fea000b800000 */
[----:B------:R-:W-:Y:S01]  /*19b0*/  UIADD3 UR21, UPT, UPT, UR7, UR24, URZ ;  /* 0x0000001807157290 */ /* 0x000fe2000fffe0ff */
[----:B------:R-:W-:-:S11]  /*19c0*/  UMOV UR25, UR6 ;  /* 0x0000000600197c82 */ /* 0x000fd60008000000 */
.L_x_31:
[----:B-1----:R-:W-:Y:S01]  /*19d0*/  ULEA UR17, UR25, UR4, 0x3 ;  /* 0x0000000419117291 */ /* 0x002fe2000f8e18ff */
[----:B--2---:R-:W-:Y:S01]  /*19e0*/  @!P5 MOV R3, 0x8000 ;  /* 0x000080000003d802 */ /* 0x004fe20000000f00 */
[----:B--2---:R-:W-:Y:S10]  /*19f0*/  @P0 BRA `(.L_x_27) ;  /* 0x00000000000c0947 */ /* 0x004ff40003800000 */
[----:B------:R-:W-:-:S04]  /*1a00*/  SHF.L.U32 R5, R15, 0x1f, RZ ;  /* 0x0000001f0f057819 */ /* 0x000fc800000006ff */
[----:B------:R-:W2:Y:S02]  /*1a10*/  SYNCS.PHASECHK.TRANS64.TRYWAIT P0, [UR17+0x20], R5 ;  /* 0x00002005ff0075a7 */ /* 0x000ea40008001111 */
[----:B--2---:R-:W-:Y:S05]  /*1a20*/  @!P0 BRA `(.L_x_28) ;  /* 0x00000068001c8947 */ /* 0x004fea0003800000 */
.L_x_27:
[----:B------:R2:W-:Y:S01]  /*1a30*/  @!P5 SYNCS.ARRIVE.TRANS64 RZ, [UR17], R3 ;  /* 0x00000003ffffd9a7 */ /* 0x0005e20008000011 */
[----:B------:R-:W-:Y:S04]  /*1a40*/  BSSY.RECONVERGENT B0, `(.L_x_29) ;  /* 0x0000003000007945 */ /* 0x000fe80003800200 */
[----:B------:R-:W-:Y:S05]  /*1a50*/  @P4 BRA `(.L_x_30) ;  /* 0x0000000000044947 */ /* 0x000fea0003800000 */
[----:B------:R-:W-:Y:S05]  /*1a60*/  BPT.TRAP 0x1 ;  /* 0x000000040000795c */ /* 0x000fea0000300000 */
.L_x_30:
[----:B------:R-:W-:Y:S05]  /*1a70*/  BSYNC.RECONVERGENT B0 ;  /* 0x0000000000007941 */ /* 0x000fea0003800200 */
.L_x_29:
        /* <DEDUP_REMOVED lines=20> */
[----:B------:R-:W-:Y:S01]  /*1bc0*/  UIADD3 UR8, UPT, UPT, UR8, 0x18400, URZ ;  /* 0x0001840008087890 */ /* 0x000fe2000fffe0ff */
[----:B------:R-:W-:Y:S01]  /*1bd0*/  UMOV UR9, UR17 ;  /* 0x0000001100097c82 */ /* 0x000fe20008000000 */
[----:B------:R-:W-:Y:S01]  /*1be0*/  UMOV UR10, UR18 ;  /* 0x00000012000a7c82 */ /* 0x000fe20008000000 */
[----:B------:R-:W-:Y:S01]  /*1bf0*/  UIADD3 UR24, UPT, UPT, UR24, 0x1, URZ ;  /* 0x0000000118187890 */ /* 0x000fe2000fffe0ff */
[----:B------:R-:W-:-:S03]  /*1c00*/  UMOV UR25, UR6 ;  /* 0x0000000600197c82 */ /* 0x000fc60008000000 */
[----:B------:R1:W-:Y:S01]  /*1c10*/  UTMALDG.3D [UR16], [UR30], desc[UR26] ;  /* 0x00001a101e0075b4 */ /* 0x0003e20008011000 */
[----:B------:R-:W-:Y:S01]  /*1c20*/  UISETP.NE.AND UP0, UPT, UR24, UR21, UPT ;  /* 0x000000151800728c */ /* 0x000fe2000bf05270 */
[----:B------:R1:W-:Y:S08]  /*1c30*/  UTMALDG.3D [UR8], [UR28], desc[UR26] ;  /* 0x00001a081c0075b4 */ /* 0x0003f00008011000 */
[----:B------:R-:W-:Y:S05]  /*1c40*/  BRA.U UP0, `(.L_x_31) ;  /* 0xfffffffd00607547 */ /* 0x000fea000b83ffff */
.L_x_26:
[C---:B-1----:R-:W-:Y:S01]  /*1c50*/  LEA R2, R14.reuse, UR4, 0x3 ;  /* 0x000000040e027c11 */ /* 0x042fe2000f8e18ff */
[----:B------:R-:W-:Y:S01]  /*1c60*/  NOP ;  /* 0x0000000000007918 */ /* 0x000fe20000000000 */
[----:B--2---:R-:W-:Y:S02]  /*1c70*/  SHF.L.U32 R3, R13, 0x1f, RZ ;  /* 0x0000001f0d037819 */ /* 0x004fe400000006ff */
[----:B------:R-:W-:Y:S02]  /*1c80*/  LEA R4, R14, UR4, 0x4 ;  /* 0x000000040e047c11 */ /* 0x000fe4000f8e20ff */
[----:B------:R-:W1:Y:S02]  /*1c90*/  SYNCS.PHASECHK.TRANS64.TRYWAIT P0, [R2+URZ+0x70], R3 ;  /* 0x00007003020075a7 */ /* 0x000e6400080011ff */
[----:B-1----:R-:W-:Y:S05]  /*1ca0*/  @!P0 BRA `(.L_x_32) ;  /* 0x0000006400948947 */ /* 0x002fea0003800000 */
.L_x_109:
[----:B------:R-:W2:Y:S01]  /*1cb0*/  LDS.128 R4, [R4+0x100] ;  /* 0x0001000004047984 */ /* 0x000ea20000000c00 */
[----:B---3--:R-:W-:Y:S01]  /*1cc0*/  ISETP.GE.AND P0, PT, R72, 0x1, PT ;  /* 0x000000014800780c */ /* 0x008fe20003f06270 */
[----:B-1----:R-:W-:Y:S01]  /*1cd0*/  VIADD R2, R2, 0x80 ;  /* 0x0000008002027836 */ /* 0x002fe20000000000 */
[----:B------:R-:W-:Y:S01]  /*1ce0*/  @!PT LDS RZ, [RZ] ;  /* 0x00000000fffff984 */ /* 0x000fe20000000800 */
[----:B------:R-:W-:Y:S01]  /*1cf0*/  @!PT LDS RZ, [RZ] ;  /* 0x00000000fffff984 */ /* 0x000fe20000000800 */
[----:B------:R-:W-:Y:S01]  /*1d00*/  @!PT LDS RZ, [RZ] ;  /* 0x00000000fffff984 */ /* 0x000fe20000000800 */
[----:B------:R-:W-:Y:S01]  /*1d10*/  @!PT LDS RZ, [RZ] ;  /* 0x00000000fffff984 */ /* 0x000fe20000000800 */
[----:B------:R1:W-:Y:S06]  /*1d20*/  MEMBAR.ALL.CTA ;  /* 0x0000000000007992 */ /* 0x0003ec0000008000 */
[----:B-1----:R-:W1:Y:S01]  /*1d30*/  FENCE.VIEW.ASYNC.S ;  /* 0x00000000000073c6 */ /* 0x002e620000000000 */
[----:B------:R-:W-:-:S04]  /*1d40*/  PRMT R2, RZ, 0x654, R2 ;  /* 0x00000654ff027816 */ /* 0x000fc80000000002 */
[----:B-1----:R1:W-:Y:S01]  /*1d50*/  SYNCS.ARRIVE.TRANS64.RED.A1T0 RZ, [R2+URZ], RZ ;  /* 0x000000ff02ff79a7 */ /* 0x0023e200081004ff */
[----:B--2---:R-:W-:-:S13]  /*1d60*/  LOP3.LUT P2, RZ, R6, 0x1, RZ, 0xc0, !PT ;  /* 0x0000000106ff7812 */ /* 0x004fda000784c0ff */
[----:B------:R-:W-:Y:S01]  /*1d70*/  @P2 SHF.R.U32.HI R3, RZ, 0x10, R5 ;  /* 0x00000010ff032819 */ /* 0x000fe20000011605 */
[----:B------:R-:W-:Y:S01]  /*1d80*/  VOTEU.ANY UP0, P2 ;  /* 0x0000000000ff7886 */ /* 0x000fe20001000100 */
[----:B------:R-:W-:Y:S02]  /*1d90*/  @P2 MOV R11, R4 ;  /* 0x00000004000b2202 */ /* 0x000fe40000000f00 */
[----:B------:R-:W-:Y:S02]  /*1da0*/  @P2 R2UR.BROADCAST UR8, R3 ;  /* 0x00000000030822ca */ /* 0x000fe400008e0000 */
[----:B------:R-:W-:-:S11]  /*1db0*/  @P2 LOP3.LUT R8, R5, 0xffff, RZ, 0xc0, !PT ;  /* 0x0000ffff05082812 */ /* 0x000fd600078ec0ff */
[----:B------:R-:W-:Y:S01]  /*1dc0*/  @UP0 UMOV UR36, UR8 ;  /* 0x0000000800240c82 */ /* 0x000fe20008000000 */
[----:B-1----:R-:W-:Y:S05]  /*1dd0*/  @!P0 BRA `(.L_x_33) ;  /* 0x0000000000b88947 */ /* 0x002fea0003800000 */
[----:B------:R-:W4:Y:S01]  /*1de0*/  LDC.64 R4, c[0x0][0xb18] ;  /* 0x0002c600ff047b82 */ /* 0x000f220000000a00 */
[----:B------:R-:W-:-:S07]  /*1df0*/  ISETP.NE.AND P3, PT, R72, 0x1, PT ;  /* 0x000000014800780c */ /* 0x000fce0003f65270 */
[----:B------:R-:W1:Y:S08]  /*1e00*/  LDC.64 R6, c[0x0][0xb10] ;  /* 0x0002c400ff067b82 */ /* 0x000e700000000a00 */
[----:B------:R-:W2:Y:S08]  /*1e10*/  LDC R16, c[0x0][0xb20] ;  /* 0x0002c800ff107b82 */ /* 0x000eb00000000800 */
[----:B------:R-:W3:Y:S01]  /*1e20*/  LDC R18, c[0x0][0xb0c] ;  /* 0x0002c300ff127b82 */ /* 0x000ee20000000800 */
[----:B----4-:R-:W-:Y:S01]  /*1e30*/  IMAD.HI.U32 R17, R0, R5, RZ ;  /* 0x0000000500117227 */ /* 0x010fe200078e00ff */
[----:B------:R-:W-:-:S03]  /*1e40*/  ISETP.NE.AND P0, PT, R4, 0x1, PT ;  /* 0x000000010400780c */ /* 0x000fc60003f05270 */
[----:B------:R-:W-:-:S03]  /*1e50*/  IMAD.HI.U32 R5, R8, R5, RZ ;  /* 0x0000000508057227 */ /* 0x000fc600078e00ff */
[----:B------:R-:W4:Y:S01]  /*1e60*/  LDC.64 R2, c[0x0][0xb28] ;  /* 0x0002ca00ff027b82 */ /* 0x000f220000000a00 */
[----:B-1----:R-:W-:-:S04]  /*1e70*/  IMAD.HI.U32 R20, R9, R6, RZ ;  /* 0x0000000609147227 */ /* 0x002fc800078e00ff */
[----:B------:R-:W-:Y:S01]  /*1e80*/  IMAD.HI.U32 R22, R11, R6, RZ ;  /* 0x000000060b167227 */ /* 0x000fe200078e00ff */
[----:B------:R-:W-:Y:S02]  /*1e90*/  SHF.R.U32.HI R20, RZ, R7, R20 ;  /* 0x00000007ff147219 */ /* 0x000fe40000011614 */
[-C--:B--2---:R-:W-:Y:S02]  /*1ea0*/  SHF.R.U32.HI R17, RZ, R16.reuse, R17 ;  /* 0x00000010ff117219 */ /* 0x084fe40000011611 */
[----:B------:R-:W-:Y:S02]  /*1eb0*/  SHF.R.U32.HI R5, RZ, R16, R5 ;  /* 0x00000010ff057219 */ /* 0x000fe40000011605 */
[----:B------:R-:W-:Y:S02]  /*1ec0*/  SEL R17, R0, R17, !P0 ;  /* 0x0000001100117207 */ /* 0x000fe40004000000 */
[----:B------:R-:W-:Y:S02]  /*1ed0*/  SHF.R.U32.HI R22, RZ, R7, R22 ;  /* 0x00000007ff167219 */ /* 0x000fe40000011616 */
[----:B---3--:R-:W-:-:S02]  /*1ee0*/  ISETP.NE.AND P1, PT, R18, 0x1, PT ;  /* 0x000000011200780c */ /* 0x008fc40003f25270 */
[----:B------:R-:W-:Y:S02]  /*1ef0*/  SEL R5, R8, R5, !P0 ;  /* 0x0000000508057207 */ /* 0x000fe40004000000 */
[----:B------:R-:W-:Y:S02]  /*1f00*/  SEL R19, R9, R20, !P1 ;  /* 0x0000001409137207 */ /* 0x000fe40004800000 */
[----:B------:R-:W-:Y:S01]  /*1f10*/  SEL R7, R11, R22, !P1 ;  /* 0x000000160b077207 */ /* 0x000fe20004800000 */
[----:B----4-:R-:W-:-:S04]  /*1f20*/  IMAD.HI.U32 R20, R17, R2, RZ ;  /* 0x0000000211147227 */ /* 0x010fc800078e00ff */
[----:B------:R-:W-:Y:S01]  /*1f30*/  IMAD.HI.U32 R6, R19, R2, RZ ;  /* 0x0000000213067227 */ /* 0x000fe200078e00ff */
[----:B------:R-:W-:-:S04]  /*1f40*/  @P3 SHF.R.U32.HI R17, RZ, R3, R20 ;  /* 0x00000003ff113219 */ /* 0x000fc80000011614 */
[----:B------:R-:W-:Y:S01]  /*1f50*/  @P3 SHF.R.U32.HI R19, RZ, R3, R6 ;  /* 0x00000003ff133219 */ /* 0x000fe20000011606 */
[----:B------:R-:W-:-:S04]  /*1f60*/  IMAD R17, R72, R17, RZ ;  /* 0x0000001148117224 */ /* 0x000fc800078e02ff */
[----:B------:R-:W-:Y:S01]  /*1f70*/  IMAD R6, R72, R19, RZ ;  /* 0x0000001348067224 */ /* 0x000fe200078e02ff */
[C---:B------:R-:W-:Y:S02]  /*1f80*/  ISETP.GE.AND P0, PT, R5.reuse, R17, PT ;  /* 0x000000110500720c */ /* 0x040fe40003f06270 */
[----:B------:R-:W-:Y:S02]  /*1f90*/  IADD3 R17, PT, PT, -R5, RZ, RZ ;  /* 0x000000ff05117210 */ /* 0x000fe40007ffe1ff */
[----:B------:R-:W-:Y:S01]  /*1fa0*/  ISETP.GE.OR P0, PT, R7, R6, P0 ;  /* 0x000000060700720c */ /* 0x000fe20000706670 */
[----:B------:R-:W-:-:S04]  /*1fb0*/  IMAD.HI.U32 R6, R5, R2, RZ ;  /* 0x0000000205067227 */ /* 0x000fc800078e00ff */
[----:B------:R-:W-:Y:S01]  /*1fc0*/  IMAD R8, R4, R17, R8 ;  /* 0x0000001104087224 */ /* 0x000fe200078e0208 */
[----:B------:R-:W-:-:S04]  /*1fd0*/  SHF.R.U32.HI R6, RZ, R3, R6 ;  /* 0x00000003ff067219 */ /* 0x000fc80000011606 */
[----:B------:R-:W-:-:S03]  /*1fe0*/  SEL R6, R5, R6, !P3 ;  /* 0x0000000605067207 */ /* 0x000fc60005800000 */
[----:B------:R-:W-:-:S04]  /*1ff0*/  @!P0 IMAD.HI.U32 R16, R7, R2, RZ ;  /* 0x0000000207108227 */ /* 0x000fc800078e00ff */
[----:B------:R-:W-:Y:S01]  /*2000*/  IMAD.MOV R2, RZ, RZ, -R6 ;  /* 0x000000ffff027224 */ /* 0x000fe200078e0a06 */
[----:B------:R-:W-:-:S03]  /*2010*/  @!P0 SHF.R.U32.HI R16, RZ, R3, R16 ;  /* 0x00000003ff108219 */ /* 0x000fc60000011610 */
[----:B------:R-:W-:Y:S01]  /*2020*/  IMAD R2, R72, R2, R5 ;  /* 0x0000000248027224 */ /* 0x000fe200078e0205 */
        /* <DEDUP_REMOVED lines=9> */
.L_x_33:
[----:B------:R-:W1:Y:S02]  /*20c0*/  LDCU UR8, c[0x0][0xb30] ;  /* 0x00016600ff0877ac */ /* 0x000e640008000800 */
[----:B-1----:R-:W-:-:S09]  /*20d0*/  UISETP.NE.AND UP0, UPT, UR8, 0x1, UPT ;  /* 0x000000010800788c */ /* 0x002fd2000bf05270 */
[----:B------:R-:W-:Y:S05]  /*20e0*/  BRA.U UP0, `(.L_x_34) ;  /* 0x0000000100407547 */ /* 0x000fea000b800000 */
[----:B------:R-:W1:Y:S08]  /*20f0*/  LDC.64 R4, c[0x0][0xb10] ;  /* 0x0002c400ff047b82 */ /* 0x000e700000000a00 */
[----:B------:R-:W2:Y:S08]  /*2100*/  LDC.64 R2, c[0x0][0xb18] ;  /* 0x0002c600ff027b82 */ /* 0x000eb00000000a00 */
[----:B------:R-:W3:Y:S08]  /*2110*/  LDC R6, c[0x0][0xb20] ;  /* 0x0002c800ff067b82 */ /* 0x000ef00000000800 */
[----:B------:R-:W4:Y:S01]  /*2120*/  LDC R16, c[0x0][0xb0c] ;  /* 0x0002c300ff107b82 */ /* 0x000f220000000800 */
[----:B-1----:R-:W-:-:S05]  /*2130*/  IMAD.HI.U32 R4, R11, R4, RZ ;  /* 0x000000040b047227 */ /* 0x002fca00078e00ff */
[----:B------:R-:W-:Y:S01]  /*2140*/  SHF.R.U32.HI R4, RZ, R5, R4 ;  /* 0x00000005ff047219 */ /* 0x000fe20000011604 */
[----:B--2---:R-:W-:Y:S01]  /*2150*/  IMAD.HI.U32 R3, R8, R3, RZ ;  /* 0x0000000308037227 */ /* 0x004fe200078e00ff */
[----:B------:R-:W-:-:S04]  /*2160*/  ISETP.NE.AND P0, PT, R2, 0x1, PT ;  /* 0x000000010200780c */ /* 0x000fc80003f05270 */
[----:B---3--:R-:W-:-:S04]  /*2170*/  SHF.R.U32.HI R3, RZ, R6, R3 ;  /* 0x00000006ff037219 */ /* 0x008fc80000011603 */
[----:B------:R-:W-:Y:S02]  /*2180*/  SEL R3, R8, R3, !P0 ;  /* 0x0000000308037207 */ /* 0x000fe40004000000 */
[----:B----4-:R-:W-:-:S04]  /*2190*/  ISETP.NE.AND P1, PT, R16, 0x1, PT ;  /* 0x000000011000780c */ /* 0x010fc80003f25270 */
[----:B------:R-:W-:-:S05]  /*21a0*/  SEL R4, R11, R4, !P1 ;  /* 0x000000040b047207 */ /* 0x000fca0004800000 */
[----:B------:R-:W-:Y:S02]  /*21b0*/  IMAD.IADD R5, R3, 0x1, -R4 ;  /* 0x0000000103057824 */ /* 0x000fe400078e0a04 */
[----:B------:R-:W-:Y:S02]  /*21c0*/  IMAD.IADD R3, R4, 0x1, -R3 ;  /* 0x0000000104037824 */ /* 0x000fe400078e0a03 */
[----:B------:R-:W-:Y:S02]  /*21d0*/  IMAD R11, R5, R16, R11 ;  /* 0x00000010050b7224 */ /* 0x000fe400078e020b */
[----:B------:R-:W-:-:S07]  /*21e0*/  IMAD R8, R3, R2, R8 ;  /* 0x0000000203087224 */ /* 0x000fce00078e0208 */
.L_x_34:
[----:B------:R-:W-:Y:S01]  /*21f0*/  VIADD R14, R14, 0x1 ;  /* 0x000000010e0e7836 */ /* 0x000fe20000000000 */
[----:B------:R-:W-:Y:S01]  /*2200*/  PLOP3.LUT P1, PT, PT, PT, PT, 0x80, 0x8 ;  /* 0x000000000008781c */ /* 0x000fe20003f2f070 */
[----:B------:R-:W-:Y:S02]  /*2210*/  IMAD.IADD R21, R11, 0x1, R170 ;  /* 0x000000010b157824 */ /* 0x000fe400078e02aa */
[----:B------:R-:W-:Y:S01]  /*2220*/  IMAD.IADD R20, R8, 0x1, R147 ;  /* 0x0000000108147824 */ /* 0x000fe200078e0293 */
[----:B------:R-:W-:-:S04]  /*2230*/  ISETP.NE.AND P0, PT, R14, 0x2, PT ;  /* 0x000000020e00780c */ /* 0x000fc80003f05270 */
[----:B------:R-:W-:Y:S02]  /*2240*/  SEL R2, RZ, 0x1, P0 ;  /* 0x00000001ff027807 */ /* 0x000fe40000000000 */
[----:B------:R-:W-:Y:S02]  /*2250*/  SEL R14, R14, RZ, P0 ;  /* 0x000000ff0e0e7207 */ /* 0x000fe40000000000 */
[----:B------:R-:W-:Y:S01]  /*2260*/  LOP3.LUT R13, R13, R2, RZ, 0x3c, !PT ;  /* 0x000000020d0d7212 */ /* 0x000fe200078e3cff */
[----:B------:R-:W-:Y:S06]  /*2270*/  @P2 BRA `(.L_x_35) ;  /* 0xfffffff000a02947 */ /* 0x000fec000383ffff */
[----:B------:R-:W-:Y:S01]  /*2280*/  UIADD3 UR4, UPT, UPT, UR4, 0x20, URZ ;  /* 0x0000002004047890 */ /* 0x000fe2000fffe0ff */
[----:B------:R-:W-:-:S03]  /*2290*/  SHF.L.U32 R3, R15, 0x1f, RZ ;  /* 0x0000001f0f037819 */ /* 0x000fc600000006ff */
[----:B------:R-:W-:-:S09]  /*22a0*/  ULEA UR5, UR6, UR4, 0x3 ;  /* 0x0000000406057291 */ /* 0x000fd2000f8e18ff */
[----:B------:R-:W1:Y:S02]  /*22b0*/  SYNCS.PHASECHK.TRANS64.TRYWAIT P0, [UR5], R3 ;  /* 0x00000003ff0075a7 */ /* 0x000e640008001105 */
[----:B-1----:R-:W-:Y:S05]  /*22c0*/  @!P0 BRA `(.L_x_36) ;  /* 0x0000006000208947 */ /* 0x002fea0003800000 */
.L_x_111:
[----:B------:R-:W-:-:S04]  /*22d0*/  UIADD3 UR6, UPT, UPT, UR6, 0x1, URZ ;  /* 0x0000000106067890 */ /* 0x000fc8000fffe0ff */
[----:B------:R-:W-:-:S04]  /*22e0*/  UISETP.NE.AND UP0, UPT, UR6, 0x4, UPT ;  /* 0x000000040600788c */ /* 0x000fc8000bf05270 */
[----:B------:R-:W-:Y:S02]  /*22f0*/  USEL UR7, URZ, 0x1, UP0 ;  /* 0x00000001ff077887 */ /* 0x000fe40008000000 */
[----:B------:R-:W-:-:S04]  /*2300*/  USEL UR6, UR6, URZ, UP0 ;  /* 0x000000ff06067287 */ /* 0x000fc80008000000 */
[----:B------:R-:W-:Y:S01]  /*2310*/  ULEA UR5, UR6, UR4, 0x3 ;  /* 0x0000000406057291 */ /* 0x000fe2000f8e18ff */
[----:B------:R-:W-:-:S04]  /*2320*/  LOP3.LUT R2, R15, UR7, RZ, 0x3c, !PT ;  /* 0x000000070f027c12 */ /* 0x000fc8000f8e3cff */
[----:B-1----:R-:W-:-:S04]  /*2330*/  SHF.L.U32 R3, R2, 0x1f, RZ ;  /* 0x0000001f02037819 */ /* 0x002fc800000006ff */
[----:B------:R-:W1:Y:S02]  /*2340*/  SYNCS.PHASECHK.TRANS64.TRYWAIT P0, [UR5], R3 ;  /* 0x00000003ff0075a7 */ /* 0x000e640008001105 */
[----:B-1----:R-:W-:Y:S05]  /*2350*/  @!P0 BRA `(.L_x_37) ;  /* 0x0000006000148947 */ /* 0x002fea0003800000 */
.L_x_113:
        /* <DEDUP_REMOVED lines=9> */
.L_x_115:
[----:B------:R-:W-:-:S04]  /*23f0*/  UIADD3 UR6, UPT, UPT, UR6, 0x1, URZ ;  /* 0x0000000106067890 */ /* 0x000fc8000fffe0ff */
[----:B------:R-:W-:-:S04]  /*2400*/  UISETP.NE.AND UP0, UPT, UR6, 0x4, UPT ;  /* 0x000000040600788c */ /* 0x000fc8000bf05270 */
[----:B------:R-:W-:Y:S02]  /*2410*/  USEL UR5, URZ, 0x1, UP0 ;  /* 0x00000001ff057887 */ /* 0x000fe40008000000 */
[----:B------:R-:W-:-:S04]  /*2420*/  USEL UR6, UR6, URZ, UP0 ;  /* 0x000000ff06067287 */ /* 0x000fc80008000000 */
[----:B------:R-:W-:Y:S01]  /*2430*/  ULEA UR6, UR6, UR4, 0x3 ;  /* 0x0000000406067291 */ /* 0x000fe2000f8e18ff */
[----:B-1----:R-:W-:-:S04]  /*2440*/  LOP3.LUT R3, R2, UR5, RZ, 0x3c, !PT ;  /* 0x0000000502037c12 */ /* 0x002fc8000f8e3cff */
[----:B------:R-:W-:Y:S01]  /*2450*/  SHF.L.U32 R3, R3, 0x1f, RZ ;  /* 0x0000001f03037819 */ /* 0x000fe200000006ff */
[----:B----4-:R-:W-:-:S07]  /*2460*/  IMAD.U32 R0, RZ, RZ, UR6 ;  /* 0x00000006ff007e24 */ /* 0x010fce000f8e00ff */
.L_x_39:
[----:B-1----:R1:W2:Y:S02]  /*2470*/  SYNCS.PHASECHK.TRANS64.TRYWAIT P0, [R0+URZ], R3 ;  /* 0x00000003000075a7 */ /* 0x0022a400080011ff */
[----:B--2---:R-:W-:Y:S05]  /*2480*/  @!P0 NANOSLEEP.SYNCS 0x989680 ;  /* 0x009896800000895d */ /* 0x004fea0003900000 */
[----:B------:R-:W2:Y:S02]  /*2490*/  @!P0 SYNCS.PHASECHK.TRANS64 P0, [R0+URZ], R3 ;  /* 0x00000003000085a7 */ /* 0x000ea400080010ff */
[----:B--2---:R-:W-:Y:S05]  /*24a0*/  @P0 EXIT ;  /* 0x000000000000094d */ /* 0x004fea0003800000 */
[----:B------:R-:W-:Y:S05]  /*24b0*/  BRA `(.L_x_39) ;  /* 0xfffffffc00ec7947 */ /* 0x000fea000383ffff */
.L_x_17:
[----:B------:R-:W-:-:S04]  /*24c0*/  UISETP.NE.AND UP1, UPT, UR37, URZ, UPT ;  /* 0x000000ff2500728c */ /* 0x000fc8000bf25270 */
[----:B------:R-:W-:-:S09]  /*24d0*/  UISETP.NE.OR UP1, UPT, UR8, 0x1, UP1 ;  /* 0x000000010800788c */ /* 0x000fd20008f25670 */
[----:B------:R-:W-:Y:S05]  /*24e0*/  BRA.U UP1, `(.L_x_40) ;  /* 0x0000000501487547 */ /* 0x000fea000b800000 */
[----:B------:R-:W-:Y:S01]  /*24f0*/  ISETP.NE.AND P2, PT, R2, RZ, PT ;  /* 0x000000ff0200720c */ /* 0x000fe20003f45270 */
[----:B------:R-:W-:Y:S01]  /*2500*/  IMAD.MOV.U32 R12, RZ, RZ, 0x1 ;  /* 0x00000001ff0c7424 */ /* 0x000fe200078e00ff */
[----:B------:R-:W-:Y:S02]  /*2510*/  CS2R R10, SRZ ;  /* 0x00000000000a7805 */ /* 0x000fe4000001ff00 */
[----:B------:R-:W-:Y:S01]  /*2520*/  CS2R R8, SRZ ;  /* 0x0000000000087805 */ /* 0x000fe2000001ff00 */
[----:B------:R-:W-:Y:S01]  /*2530*/  UMOV UR4, 0x400 ;  /* 0x0000040000047882 */ /* 0x000fe20000000000 */
[----:B------:R-:W-:Y:S01]  /*2540*/  UMOV UR6, URZ ;  /* 0x000000ff00067c82 */ /* 0x000fe20008000000 */
[----:B------:R-:W-:-:S12]  /*2550*/  ULEA UR37, UR37, UR4, 0x18 ;  /* 0x0000000425257291 */ /* 0x000fd8000f8ec0ff */
.L_x_44:
[----:B------:R-:W-:Y:S02]  /*2560*/  LEA R0, R8, UR37, 0x3 ;  /* 0x0000002508007c11 */ /* 0x000fe4000f8e18ff */
[----:B------:R-:W-:-:S03]  /*2570*/  SHF.L.U32 R5, R9, 0x1f, RZ ;  /* 0x0000001f09057819 */ /* 0x000fc600000006ff */
[----:B------:R-:W-:Y:S01]  /*2580*/  VIADD R4, R0, 0xe0 ;  /* 0x000000e000047836 */ /* 0x000fe20000000000 */
[----:B------:R-:W1:Y:S02]  /*2590*/  SYNCS.PHASECHK.TRANS64.TRYWAIT P0, [R0+URZ+0xd0], R5 ;  /* 0x0000d005000075a7 */ /* 0x000e6400080011ff */
[----:B-1----:R-:W-:Y:S05]  /*25a0*/  @!P0 BRA `(.L_x_41) ;  /* 0x0000005c00b08947 */ /* 0x002fea0003800000 */
.L_x_116:
[----:B------:R-:W-:Y:S01]  /*25b0*/  ULEA UR5, UR6, UR37, 0x3 ;  /* 0x0000002506057291 */ /* 0x000fe2000f8e18ff */
[----:B------:R-:W-:Y:S02]  /*25c0*/  PRMT R4, RZ, 0x654, R4 ;  /* 0x00000654ff047816 */ /* 0x000fe40000000004 */
[----:B-1----:R-:W-:Y:S01]  /*25d0*/  SHF.L.U32 R5, R12, 0x1f, RZ ;  /* 0x0000001f0c057819 */ /* 0x002fe200000006ff */
[----:B------:R-:W-:Y:S01]  /*25e0*/  UIADD3 UR4, UPT, UPT, UR5, 0x70, URZ ;  /* 0x0000007005047890 */ /* 0x000fe2000fffe0ff */
[----:B------:R1:W-:Y:S05]  /*25f0*/  SYNCS.ARRIVE.TRANS64.RED.A1T0 RZ, [R4+URZ], RZ ;  /* 0x000000ff04ff79a7 */ /* 0x0003ea00081004ff */
[----:B------:R-:W-:Y:S01]  /*2600*/  IMAD.U32 R7, RZ, RZ, UR4 ;  /* 0x00000004ff077e24 */ /* 0x000fe2000f8e00ff */
[----:B------:R-:W2:Y:S04]  /*2610*/  SYNCS.PHASECHK.TRANS64.TRYWAIT P0, [UR5+0x80], R5 ;  /* 0x00008005ff0075a7 */ /* 0x000ea80008001105 */
[----:B------:R-:W-:Y:S01]  /*2620*/  PRMT R6, R2, 0x654, R7 ;  /* 0x0000065402067816 */ /* 0x000fe20000000007 */
[----:B-1----:R-:W-:Y:S01]  /*2630*/  @!P2 IMAD.MOV.U32 R4, RZ, RZ, 0x10 ;  /* 0x00000010ff04a424 */ /* 0x002fe200078e00ff */
[----:B--2---:R-:W-:Y:S06]  /*2640*/  @!P0 BRA `(.L_x_42) ;  /* 0x0000005c009c8947 */ /* 0x004fec0003800000 */
.L_x_118:
[----:B------:R-:W-:Y:S01]  /*2650*/  ULEA UR4, UR6, UR37, 0x4 ;  /* 0x0000002506047291 */ /* 0x000fe2000f8e20ff */
[----:B------:R-:W-:Y:S01]  /*2660*/  SEL R3, R6, R3, !P2 ;  /* 0x0000000306037207 */ /* 0x000fe20005000000 */
[----:B------:R-:W-:Y:S01]  /*2670*/  UIADD3 UR5, UPT, UPT, UR5, 0x70, URZ ;  /* 0x0000007005057890 */ /* 0x000fe2000fffe0ff */
[----:B-1----:R-:W-:Y:S01]  /*2680*/  LEA R0, R11, UR37, 0x3 ;  /* 0x000000250b007c11 */ /* 0x002fe2000f8e18ff */
[----:B------:R-:W-:Y:S01]  /*2690*/  UIADD3 UR4, UPT, UPT, UR4, 0x100, URZ ;  /* 0x0000010004047890 */ /* 0x000fe2000fffe0ff */
[----:B------:R-:W-:Y:S01]  /*26a0*/  SHF.L.U32 R5, R10, 0x1f, RZ ;  /* 0x0000001f0a057819 */ /* 0x000fe200000006ff */
[----:B------:R1:W-:Y:S01]  /*26b0*/  @!P2 SYNCS.ARRIVE.TRANS64.RED RZ, [R3+URZ], R4 ;  /* 0x0000000403ffa9a7 */ /* 0x0003e200080004ff */
[----:B------:R-:W-:Y:S01]  /*26c0*/  UIADD3 UR6, UPT, UPT, UR6, 0x1, URZ ;  /* 0x0000000106067890 */ /* 0x000fe2000fffe0ff */
[----:B------:R-:W-:-:S03]  /*26d0*/  VIADD R8, R8, 0x1 ;  /* 0x0000000108087836 */ /* 0x000fc60000000000 */
[----:B------:R-:W-:Y:S02]  /*26e0*/  UISETP.NE.AND UP0, UPT, UR6, 0x2, UPT ;  /* 0x000000020600788c */ /* 0x000fe4000bf05270 */
[----:B------:R-:W-:Y:S06]  /*26f0*/  UGETNEXTWORKID.BROADCAST [UR4], [UR5] ;  /* 0x00000000040073ca */ /* 0x000fec0008000100 */
[----:B------:R-:W-:Y:S01]  /*2700*/  USEL UR4, URZ, 0x1, UP0 ;  /* 0x00000001ff047887 */ /* 0x000fe20008000000 */
[----:B------:R-:W-:Y:S01]  /*2710*/  ISETP.NE.AND P0, PT, R8, 0x2, PT ;  /* 0x000000020800780c */ /* 0x000fe20003f05270 */
[----:B------:R-:W-:Y:S01]  /*2720*/  USEL UR6, UR6, URZ, UP0 ;  /* 0x000000ff06067287 */ /* 0x000fe20008000000 */
[----:B------:R-:W2:Y:S03]  /*2730*/  SYNCS.PHASECHK.TRANS64.TRYWAIT P1, [R0+URZ+0x70], R5 ;  /* 0x00007005000075a7 */ /* 0x000ea600080211ff */
[----:B------:R-:W-:Y:S01]  /*2740*/  LOP3.LUT R12, R12, UR4, RZ, 0x3c, !PT ;  /* 0x000000040c0c7c12 */ /* 0x000fe2000f8e3cff */
[----:B-12---:R-:W-:Y:S07]  /*2750*/  @!P1 BRA `(.L_x_43) ;  /* 0x0000005c00709947 */ /* 0x006fee0003800000 */
.L_x_119:
[C---:B------:R-:W-:Y:S01]  /*2760*/  LEA R4, R11.reuse, UR37, 0x4 ;  /* 0x000000250b047c11 */ /* 0x040fe2000f8e20ff */
[----:B-1----:R-:W-:Y:S01]  /*2770*/  VIADD R0, R0, 0x80 ;  /* 0x0000008000007836 */ /* 0x002fe20000000000 */
[----:B------:R-:W-:Y:S01]  /*2780*/  SEL R8, R8, RZ, P0 ;  /* 0x000000ff08087207 */ /* 0x000fe20000000000 */
[----:B------:R-:W-:-:S03]  /*2790*/  VIADD R11, R11, 0x1 ;  /* 0x000000010b0b7836 */ /* 0x000fc60000000000 */
[----:B------:R-:W1:Y:S01]  /*27a0*/  LDS.128 R4, [R4+0x100] ;  /* 0x0001000004047984 */ /* 0x000e620000000c00 */
[----:B------:R-:W-:Y:S02]  /*27b0*/  PRMT R0, RZ, 0x654, R0 ;  /* 0x00000654ff007816 */ /* 0x000fe40000000000 */
[C---:B------:R-:W-:Y:S01]  /*27c0*/  ISETP.NE.AND P1, PT, R11.reuse, 0x2, PT ;  /* 0x000000020b00780c */ /* 0x040fe20003f25270 */
[----:B------:R-:W-:Y:S01]  /*27d0*/  @!PT LDS RZ, [RZ] ;  /* 0x00000000fffff984 */ /* 0x000fe20000000800 */
[----:B------:R-:W-:Y:S01]  /*27e0*/  @!PT LDS RZ, [RZ] ;  /* 0x00000000fffff984 */ /* 0x000fe20000000800 */
[----:B------:R-:W-:Y:S01]  /*27f0*/  @!PT LDS RZ, [RZ] ;  /* 0x00000000fffff984 */ /* 0x000fe20000000800 */
[----:B------:R-:W-:Y:S01]  /*2800*/  @!PT LDS RZ, [RZ] ;  /* 0x00000000fffff984 */ /* 0x000fe20000000800 */
[----:B------:R2:W-:Y:S06]  /*2810*/  MEMBAR.ALL.CTA ;  /* 0x0000000000007992 */ /* 0x0005ec0000008000 */
[----:B--2---:R-:W2:Y:S01]  /*2820*/  FENCE.VIEW.ASYNC.S ;  /* 0x00000000000073c6 */ /* 0x004ea20000000000 */
[----:B------:R-:W-:Y:S01]  /*2830*/  SEL R11, R11, RZ, P1 ;  /* 0x000000ff0b0b7207 */ /* 0x000fe20000800000 */
[----:B--2---:R2:W-:Y:S01]  /*2840*/  SYNCS.ARRIVE.TRANS64.RED.A1T0 RZ, [R0+URZ], RZ ;  /* 0x000000ff00ff79a7 */ /* 0x0045e200081004ff */
[----:B-1----:R-:W-:-:S02]  /*2850*/  LOP3.LUT P3, RZ, R6, 0x1, RZ, 0xc0, !PT ;  /* 0x0000000106ff7812 */ /* 0x002fc4000786c0ff */
[----:B------:R-:W-:-:S04]  /*2860*/  SEL R5, RZ, 0x1, P1 ;  /* 0x00000001ff057807 */ /* 0x000fc80000800000 */
[----:B------:R-:W-:Y:S02]  /*2870*/  LOP3.LUT R10, R10, R5, RZ, 0x3c, !PT ;  /* 0x000000050a0a7212 */ /* 0x000fe400078e3cff */
[----:B--2---:R-:W-:-:S04]  /*2880*/  SEL R0, RZ, 0x1, P0 ;  /* 0x00000001ff007807 */ /* 0x004fc80000000000 */
[----:B------:R-:W-:Y:S01]  /*2890*/  LOP3.LUT R9, R9, R0, RZ, 0x3c, !PT ;  /* 0x0000000009097212 */ /* 0x000fe200078e3cff */
[----:B------:R-:W-:Y:S06]  /*28a0*/  @P3 BRA `(.L_x_44) ;  /* 0xfffffffc002c3947 */ /* 0x000fec000383ffff */
[----:B------:R-:W-:Y:S01]  /*28b0*/  ULEA UR5, UR6, UR37, 0x3 ;  /* 0x0000002506057291 */ /* 0x000fe2000f8e18ff */
[----:B------:R-:W-:-:S08]  /*28c0*/  SHF.L.U32 R3, R12, 0x1f, RZ ;  /* 0x0000001f0c037819 */ /* 0x000fd000000006ff */
[----:B------:R-:W1:Y:S02]  /*28d0*/  SYNCS.PHASECHK.TRANS64 P0, [UR5+0x80], R3 ;  /* 0x00008003ff0075a7 */ /* 0x000e640008001005 */
[----:B-1----:R-:W-:Y:S05]  /*28e0*/  @P0 BRA `(.L_x_45) ;  /* 0x0000000000080947 */ /* 0x002fea0003800000 */
[----:B------:R-:W1:Y:S02]  /*28f0*/  SYNCS.PHASECHK.TRANS64.TRYWAIT P0, [UR5+0x80], R3 ;  /* 0x00008003ff0075a7 */ /* 0x000e640008001105 */
[----:B-1----:R-:W-:Y:S05]  /*2900*/  @!P0 BRA `(.L_x_46) ;  /* 0x0000005c00188947 */ /* 0x002fea0003800000 */
.L_x_45:
[----:B------:R-:W-:-:S04]  /*2910*/  UIADD3 UR4, UPT, UPT, UR6, 0x1, URZ ;  /* 0x0000000106047890 */ /* 0x000fc8000fffe0ff */
[----:B------:R-:W-:-:S04]  /*2920*/  UISETP.NE.AND UP0, UPT, UR4, 0x2, UPT ;  /* 0x000000020400788c */ /* 0x000fc8000bf05270 */
[----:B------:R-:W-:Y:S02]  /*2930*/  USEL UR7, URZ, 0x1, UP0 ;  /* 0x00000001ff077887 */ /* 0x000fe40008000000 */
[----:B------:R-:W-:-:S04]  /*2940*/  USEL UR4, UR4, URZ, UP0 ;  /* 0x000000ff04047287 */ /* 0x000fc80008000000 */
[----:B------:R-:W-:Y:S01]  /*2950*/  ULEA UR4, UR4, UR37, 0x3 ;  /* 0x0000002504047291 */ /* 0x000fe2000f8e18ff */
[----:B-1----:R-:W-:-:S04]  /*2960*/  LOP3.LUT R3, R12, UR7, RZ, 0x3c, !PT ;  /* 0x000000070c037c12 */ /* 0x002fc8000f8e3cff */
[----:B------:R-:W-:-:S04]  /*2970*/  SHF.L.U32 R0, R3, 0x1f, RZ ;  /* 0x0000001f03007819 */ /* 0x000fc800000006ff */
[----:B------:R-:W1:Y:S02]  /*2980*/  SYNCS.PHASECHK.TRANS64 P0, [UR4+0x80], R0 ;  /* 0x00008000ff0075a7 */ /* 0x000e640008001004 */
[----:B-1----:R-:W-:Y:S05]  /*2990*/  @P0 EXIT ;  /* 0x000000000000094d */ /* 0x002fea0003800000 */
[----:B------:R-:W-:Y:S02]  /*29a0*/  SHF.L.U32 R3, R3, 0x1f, RZ ;  /* 0x0000001f03037819 */ /* 0x000fe400000006ff */
[----:B------:R-:W-:-:S07]  /*29b0*/  MOV R0, UR4 ;  /* 0x0000000400007c02 */ /* 0x000fce0008000f00 */
.L_x_47:
[----:B-1----:R1:W2:Y:S02]  /*29c0*/  SYNCS.PHASECHK.TRANS64.TRYWAIT P0, [R0+URZ+0x80], R3 ;  /* 0x00008003000075a7 */ /* 0x0022a400080011ff */
[----:B--2---:R-:W-:Y:S05]  /*29d0*/  @!P0 NANOSLEEP.SYNCS 0x989680 ;  /* 0x009896800000895d */ /* 0x004fea0003900000 */
[----:B------:R-:W2:Y:S02]  /*29e0*/  @!P0 SYNCS.PHASECHK.TRANS64 P0, [R0+URZ+0x80], R3 ;  /* 0x00008003000085a7 */ /* 0x000ea400080010ff */
[----:B--2---:R-:W-:Y:S05]  /*29f0*/  @P0 EXIT ;  /* 0x000000000000094d */ /* 0x004fea0003800000 */
[----:B------:R-:W-:Y:S05]  /*2a00*/  BRA `(.L_x_47) ;  /* 0xfffffffc00ec7947 */ /* 0x000fea000383ffff */
.L_x_40:
[----:B------:R-:W-:-:S09]  /*2a10*/  UISETP.NE.AND UP1, UPT, UR8, URZ, UPT ;  /* 0x000000ff0800728c */ /* 0x000fd2000bf25270 */
[----:B------:R-:W-:Y:S05]  /*2a20*/  BRA.U UP1, `(.L_x_48) ;  /* 0x0000000d01b47547 */ /* 0x000fea000b800000 */
[----:B------:R-:W-:Y:S01]  /*2a30*/  UMOV UR4, 0x40 ;  /* 0x0000004000047882 */ /* 0x000fe20000000000 */
[----:B------:R-:W-:Y:S01]  /*2a40*/  NOP ;  /* 0x0000000000007918 */ /* 0x000fe20000000000 */
[----:B------:R-:W-:Y:S01]  /*2a50*/  ULEA UR4, UR37, UR4, 0x18 ;  /* 0x0000000425047291 */ /* 0x000fe2000f8ec0ff */
[----:B------:R-:W-:Y:S02]  /*2a60*/  UMOV UR5, 0x400 ;  /* 0x0000040000057882 */ /* 0x000fe40000000000 */
[----:B------:R-:W-:-:S06]  /*2a70*/  ULEA UR37, UR37, UR5, 0x18 ;  /* 0x0000000525257291 */ /* 0x000fcc000f8ec0ff */
[----:B------:R-:W1:Y:S02]  /*2a80*/  LDS.U8 R0, [UR4+0x1c] ;  /* 0x00001c04ff007984 */ /* 0x000e640008000000 */
[----:B-1----:R-:W-:-:S13]  /*2a90*/  ISETP.NE.AND P0, PT, R0, RZ, PT ;  /* 0x000000ff0000720c */ /* 0x002fda0003f05270 */
[----:B------:R-:W-:Y:S05]  /*2aa0*/  @P0 BRA `(.L_x_49) ;  /* 0x0000000000580947 */ /* 0x000fea0003800000 */
[----:B------:R-:W-:-:S13]  /*2ab0*/  ELECT P0, URZ, PT ;  /* 0x0000000000ff782f */ /* 0x000fda0003800000 */
[----:B------:R-:W-:Y:S05]  /*2ac0*/  @!P0 BRA `(.L_x_50) ;  /* 0x0000000000608947 */ /* 0x000fea0003800000 */
[----:B------:R-:W-:Y:S01]  /*2ad0*/  UMOV UR5, 0x10 ;  /* 0x0000001000057882 */ /* 0x000fe20000000000 */
[----:B------:R-:W-:Y:S01]  /*2ae0*/  HFMA2 R0, -RZ, RZ, 0, 5.9604644775390625e-08 ;  /* 0x00000001ff007431 */ /* 0x000fe200000001ff */
[----:B------:R-:W-:-:S03]  /*2af0*/  MOV R2, 0xffff ;  /* 0x0000ffff00027802 */ /* 0x000fc60000000f00 */
[----:B------:R-:W-:Y:S04]  /*2b00*/  DEPBAR.LE SB1, 0x36 ;  /* 0x00009d800000791a */ /* 0x000fe80000000000 */
[----:B------:R-:W1:Y:S02]  /*2b10*/  UTCATOMSWS.FIND_AND_SET.ALIGN UP0, UR5, UR5 ;  /* 0x00000005000575e3 */ /* 0x000e640008000800 */
[----:B-1----:R-:W-:Y:S01]  /*2b20*/  MOV R3, UR5 ;  /* 0x0000000500037c02 */ /* 0x002fe20008000f00 */
[----:B------:R-:W-:Y:S06]  /*2b30*/  BRA.U UP0, `(.L_x_51) ;  /* 0x0000000100187547 */ /* 0x000fec000b800000 */
.L_x_52:
[----:B------:R-:W-:Y:S05]  /*2b40*/  NANOSLEEP 0x64 ;  /* 0x000000640000795d */ /* 0x000fea0003800000 */
[----:B------:R-:W-:-:S05]  /*2b50*/  UMOV UR5, 0x10 ;  /* 0x0000001000057882 */ /* 0x000fca0000000000 */
[----:B------:R-:W-:Y:S04]  /*2b60*/  DEPBAR.LE SB1, 0x36 ;  /* 0x00009d800000791a */ /* 0x000fe80000000000 */
[----:B------:R-:W1:Y:S02]  /*2b70*/  UTCATOMSWS.FIND_AND_SET.ALIGN UP0, UR5, UR5 ;  /* 0x00000005000575e3 */ /* 0x000e640008000800 */
[----:B-1----:R-:W-:Y:S01]  /*2b80*/  MOV R3, UR5 ;  /* 0x0000000500037c02 */ /* 0x002fe20008000f00 */
[----:B------:R-:W-:Y:S05]  /*2b90*/  BRA.U !UP0, `(.L_x_52) ;  /* 0xfffffffd08e87547 */ /* 0x000fea000b83ffff */
.L_x_51:
[-C--:B------:R-:W-:Y:S02]  /*2ba0*/  SHF.L.U32 R2, R2, R3.reuse, RZ ;  /* 0x0000000302027219 */ /* 0x080fe400000006ff */
[----:B------:R-:W-:Y:S01]  /*2bb0*/  SHF.L.U32 R0, R0, R3, RZ ;  /* 0x0000000300007219 */ /* 0x000fe200000006ff */
[----:B------:R-:W-:Y:S02]  /*2bc0*/  IMAD.SHL.U32 R3, R3, 0x20, RZ ;  /* 0x0000002003037824 */ /* 0x000fe400078e00ff */
[----:B------:R1:W-:Y:S04]  /*2bd0*/  ATOMS.OR RZ, [UR4+0x14], R2 ;  /* 0x00001402ffff798c */ /* 0x0003e8000b000004 */
[----:B------:R1:W-:Y:S04]  /*2be0*/  ATOMS.OR RZ, [UR4+0x18], R0 ;  /* 0x00001800ffff798c */ /* 0x0003e8000b000004 */
[----:B------:R1:W-:Y:S01]  /*2bf0*/  STS [UR37+0x120], R3 ;  /* 0x00012003ff007988 */ /* 0x0003e20008000825 */
[----:B------:R-:W-:Y:S05]  /*2c00*/  BRA `(.L_x_50) ;  /* 0x0000000000107947 */ /* 0x000fea0003800000 */
.L_x_49:
[----:B------:R-:W-:Y:S02]  /*2c10*/  MOV R0, 0xffffffff ;  /* 0xffffffff00007802 */ /* 0x000fe40000000f00 */
[----:B------:R-:W-:-:S03]  /*2c20*/  MOV R2, 0x2c50 ;  /* 0x00002c5000027802 */ /* 0x000fc60000000f00 */
[----:B------:R1:W-:Y:S04]  /*2c30*/  STS [UR37+0x120], R0 ;  /* 0x00012000ff007988 */ /* 0x0003e80008000825 */
[----:B-1-3-5:R-:W-:Y:S05]  /*2c40*/  CALL.REL.NOINC `($__internal_1_$__cuda_sm10x_tcgen05_guardrail_trap_phase_invalid_during_alloc) ;  /* 0x0000005c00d47944 */ /* 0x02afea0003c00000 */
.L_x_50:
[----:B------:R-:W-:Y:S05]  /*2c50*/  WARPSYNC.ALL ;  /* 0x0000000000007948 */ /* 0x000fea0003800000 */
[----:B------:R-:W2:Y:S01]  /*2c60*/  S2UR UR5, SR_CgaCtaId ;  /* 0x00000000000579c3 */ /* 0x000ea20000008800 */
[----:B------:R-:W-:Y:S01]  /*2c70*/  UMOV UR4, 0x400 ;  /* 0x0000040000047882 */ /* 0x000fe20000000000 */
[----:B------:R-:W-:-:S06]  /*2c80*/  NOP ;  /* 0x0000000000007918 */ /* 0x000fcc0000000000 */
[----:B------:R-:W-:Y:S06]  /*2c90*/  BAR.ARV 0x6, 0xa0 ;  /* 0x0182800000007b1d */ /* 0x000fec0000002000 */
[----:B------:R-:W4:Y:S01]  /*2ca0*/  LDCU UR7, c[0x0][0x38c] ;  /* 0x00007180ff0777ac */ /* 0x000f220008000800 */
[----:B------:R-:W-:Y:S01]  /*2cb0*/  IMAD.MOV.U32 R11, RZ, RZ, 0x1 ;  /* 0x00000001ff0b7424 */ /* 0x000fe200078e00ff */
[----:B------:R-:W-:Y:S01]  /*2cc0*/  CS2R R8, SRZ ;  /* 0x0000000000087805 */ /* 0x000fe2000001ff00 */
[----:B------:R-:W-:Y:S01]  /*2cd0*/  IMAD.MOV.U32 R10, RZ, RZ, RZ ;  /* 0x000000ffff0a7224 */ /* 0x000fe200078e00ff */
[----:B------:R-:W3:Y:S01]  /*2ce0*/  LDCU UR6, c[0x0][0x38c] ;  /* 0x00007180ff0677ac */ /* 0x000ee20008000800 */
[----:B------:R-:W-:Y:S01]  /*2cf0*/  UMOV UR15, URZ ;  /* 0x000000ff000f7c82 */ /* 0x000fe20008000000 */
[----:B------:R-:W-:Y:S01]  /*2d00*/  UMOV UR14, URZ ;  /* 0x000000ff000e7c82 */ /* 0x000fe20008000000 */
[----:B--2---:R-:W-:Y:S01]  /*2d10*/  ULEA UR5, UR5, UR4, 0x18 ;  /* 0x0000000405057291 */ /* 0x004fe2000f8ec0ff */
[----:B------:R-:W-:Y:S01]  /*2d20*/  UMOV UR24, 0x0 ;  /* 0x0000000000187882 */ /* 0x000fe20000000000 */
[----:B------:R-:W-:-:S02]  /*2d30*/  UMOV UR25, 0x8200010 ;  /* 0x0820001000197882 */ /* 0x000fc40000000000 */
[----:B------:R-:W-:Y:S02]  /*2d40*/  UIADD3 UR10, UPT, UPT, UR5, 0x8400, URZ ;  /* 0x00008400050a7890 */ /* 0x000fe4000fffe0ff */
[----:B------:R-:W-:Y:S02]  /*2d50*/  UIADD3 UR11, UPT, UPT, UR5, 0x18400, URZ ;  /* 0x00018400050b7890 */ /* 0x000fe4000fffe0ff */
[----:B----4-:R-:W-:Y:S01]  /*2d60*/  UIADD3 UR7, UPT, UPT, UR7, 0x7f, URZ ;  /* 0x0000007f07077890 */ /* 0x010fe2000fffe0ff */
[----:B-1----:R-:W1:Y:S01]  /*2d70*/  LDS R0, [UR5+0x120] ;  /* 0x00012005ff007984 */ /* 0x002e620008000800 */
[----:B------:R-:W-:Y:S02]  /*2d80*/  USHF.R.U32.HI UR10, URZ, 0x4, UR10 ;  /* 0x00000004ff0a7899 */ /* 0x000fe4000801160a */
[----:B------:R-:W-:Y:S02]  /*2d90*/  USHF.R.S32.HI UR4, URZ, 0x1f, UR7 ;  /* 0x0000001fff047899 */ /* 0x000fe40008011407 */
[----:B------:R-:W-:-:S02]  /*2da0*/  USHF.R.U32.HI UR11, URZ, 0x4, UR11 ;  /* 0x00000004ff0b7899 */ /* 0x000fc4000801160b */
[----:B------:R-:W-:Y:S02]  /*2db0*/  ULEA.HI UR4, UR4, UR7, URZ, 0x7 ;  /* 0x0000000704047291 */ /* 0x000fe4000f8f38ff */
[----:B------:R-:W-:Y:S02]  /*2dc0*/  ULOP3.LUT UR10, UR10, 0x3fff, URZ, 0xc0, !UPT ;  /* 0x00003fff0a0a7892 */ /* 0x000fe4000f8ec0ff */
[----:B------:R-:W-:Y:S02]  /*2dd0*/  USHF.R.S32.HI UR4, URZ, 0x7, UR4 ;  /* 0x00000007ff047899 */ /* 0x000fe40008011404 */
[----:B------:R-:W-:Y:S02]  /*2de0*/  ULOP3.LUT UR11, UR11, 0x3fff, URZ, 0xc0, !UPT ;  /* 0x00003fff0b0b7892 */ /* 0x000fe4000f8ec0ff */
[----:B------:R-:W-:Y:S01]  /*2df0*/  UISETP.LT.AND UP0, UPT, UR4, 0x1, UPT ;  /* 0x000000010400788c */ /* 0x000fe2000bf01270 */
[----:B------:R-:W-:Y:S01]  /*2e00*/  UMOV UR22, 0x0 ;  /* 0x0000000000167882 */ /* 0x000fe20000000000 */
[----:B------:R-:W-:-:S02]  /*2e10*/  UMOV UR23, 0x8200010 ;  /* 0x0820001000177882 */ /* 0x000fc40000000000 */
[----:B------:R-:W-:Y:S02]  /*2e20*/  USEL UR9, UR4, 0x1, !UP0 ;  /* 0x0000000104097887 */ /* 0x000fe4000c000000 */
[----:B------:R-:W-:Y:S02]  /*2e30*/  ULOP3.LUT UR10, UR10, 0x10000, URZ, 0xfc, !UPT ;  /* 0x000100000a0a7892 */ /* 0x000fe4000f8efcff */
[----:B------:R-:W-:Y:S02]  /*2e40*/  ULOP3.LUT UR11, UR11, 0x10000, URZ, 0xfc, !UPT ;  /* 0x000100000b0b7892 */ /* 0x000fe4000f8efcff */
[----:B------:R-:W-:Y:S02]  /*2e50*/  UIADD3 UR9, UPT, UPT, -UR9, URZ, URZ ;  /* 0x000000ff09097290 */ /* 0x000fe4000fffe1ff */
[----:B---3--:R-:W-:Y:S01]  /*2e60*/  UISETP.GE.AND UP3, UPT, UR6, 0x1, UPT ;  /* 0x000000010600788c */ /* 0x008fe2000bf66270 */
[----:B------:R-:W-:Y:S01]  /*2e70*/  UMOV UR20, 0x0 ;  /* 0x0000000000147882 */ /* 0x000fe20000000000 */
[----:B------:R-:W-:Y:S01]  /*2e80*/  UMOV UR21, 0x8200010 ;  /* 0x0820001000157882 */ /* 0x000fe20000000000 */
[----:B------:R-:W-:Y:S01]  /*2e90*/  UMOV UR18, 0x0 ;  /* 0x0000000000127882 */ /* 0x000fe20000000000 */
[----:B------:R-:W-:Y:S01]  /*2ea0*/  UMOV UR19, 0x8200010 ;  /* 0x0820001000137882 */ /* 0x000fe20000000000 */
[----:B-1----:R-:W-:-:S15]  /*2eb0*/  R2UR UR16, R0 ;  /* 0x00000000001072ca */ /* 0x002fde00000e0000 */
.L_x_59:
[----:B------:R-:W-:Y:S02]  /*2ec0*/  LEA R0, R10, UR5, 0x3 ;  /* 0x000000050a007c11 */ /* 0x000fe4000f8e18ff */
[----:B------:R-:W-:Y:S02]  /*2ed0*/  SHF.L.U32 R5, R9, 0x1f, RZ ;  /* 0x0000001f09057819 */ /* 0x000fe400000006ff */
[----:B------:R-:W-:Y:S01]  /*2ee0*/  PLOP3.LUT P0, PT, PT, PT, UP3, 0x80, 0x8 ;  /* 0x000000000008781c */ /* 0x000fe20003f0f038 */
[----:B------:R-:W-:Y:S01]  /*2ef0*/  VIADD R3, R0, 0x80 ;  /* 0x0000008000037836 */ /* 0x000fe20000000000 */
[----:B-1----:R-:W1:Y:S02]  /*2f00*/  SYNCS.PHASECHK.TRANS64.TRYWAIT P1, [R0+URZ+0x70], R5 ;  /* 0x00007005000075a7 */ /* 0x002e6400080211ff */
[----:B-1-3--:R-:W-:Y:S09]  /*2f10*/  @!P1 BRA `(.L_x_53) ;  /* 0x0000005400ac9947 */ /* 0x00aff20003800000 */
.L_x_121:
[----:B------:R-:W-:Y:S01]  /*2f20*/  LEA R4, R10, UR5, 0x4 ;  /* 0x000000050a047c11 */ /* 0x000fe2000f8e20ff */
[----:B------:R-:W-:Y:S01]  /*2f30*/  @UP3 ULEA UR6, UR14, UR5, 0x3 ;  /* 0x000000050e063291 */ /* 0x000fe2000f8e18ff */
[----:B------:R-:W-:Y:S01]  /*2f40*/  PLOP3.LUT P2, PT, PT, PT, PT, 0x80, 0x8 ;  /* 0x000000000008781c */ /* 0x000fe20003f4f070 */
[----:B------:R-:W-:Y:S01]  /*2f50*/  ULEA UR7, UR15, UR5, 0x3 ;  /* 0x000000050f077291 */ /* 0x000fe2000f8e18ff */
[----:B------:R-:W-:Y:S01]  /*2f60*/  PRMT R3, RZ, 0x654, R3 ;  /* 0x00000654ff037816 */ /* 0x000fe20000000003 */
[----:B------:R-:W-:Y:S01]  /*2f70*/  ULEA UR8, UR15, UR16, 0x7 ;  /* 0x000000100f087291 */ /* 0x000fe2000f8e38ff */
[----:B-1----:R-:W1:Y:S01]  /*2f80*/  LDS.128 R4, [R4+0x100] ;  /* 0x0001000004047984 */ /* 0x002e620000000c00 */
[----:B------:R-:W-:Y:S02]  /*2f90*/  @P0 SHF.L.U32 R2, R8, 0x1f, RZ ;  /* 0x0000001f08020819 */ /* 0x000fe400000006ff */
[----:B------:R-:W-:Y:S01]  /*2fa0*/  SHF.L.U32 R0, R11, 0x1f, RZ ;  /* 0x0000001f0b007819 */ /* 0x000fe200000006ff */
[----:B------:R-:W-:Y:S01]  /*2fb0*/  @!PT LDS RZ, [RZ] ;  /* 0x00000000fffff984 */ /* 0x000fe20000000800 */
[----:B------:R-:W-:Y:S01]  /*2fc0*/  @!PT LDS RZ, [RZ] ;  /* 0x00000000fffff984 */ /* 0x000fe20000000800 */
[----:B------:R-:W-:Y:S01]  /*2fd0*/  @!PT LDS RZ, [RZ] ;  /* 0x00000000fffff984 */ /* 0x000fe20000000800 */
[----:B------:R-:W-:Y:S01]  /*2fe0*/  @!PT LDS RZ, [RZ] ;  /* 0x00000000fffff984 */ /* 0x000fe20000000800 */
[----:B------:R2:W-:Y:S06]  /*2ff0*/  MEMBAR.ALL.CTA ;  /* 0x0000000000007992 */ /* 0x0005ec0000008000 */
[----:B--2---:R-:W2:Y:S02]  /*3000*/  FENCE.VIEW.ASYNC.S ;  /* 0x00000000000073c6 */ /* 0x004ea40000000000 */
[----:B--2---:R2:W-:Y:S01]  /*3010*/  SYNCS.ARRIVE.TRANS64.RED.A1T0 RZ, [R3+URZ], RZ ;  /* 0x000000ff03ff79a7 */ /* 0x0045e200081004ff */
[----:B------:R2:W3:Y:S01]  /*3020*/  @P0 SYNCS.PHASECHK.TRANS64.TRYWAIT P2, [UR6], R2 ;  /* 0x00000002ff0005a7 */ /* 0x0004e20008041106 */
[----:B-1----:R-:W-:Y:S01]  /*3030*/  LOP3.LUT P1, RZ, R6, 0x1, RZ, 0xc0, !PT ;  /* 0x0000000106ff7812 */ /* 0x002fe2000782c0ff */
[----:B------:R-:W1:Y:S02]  /*3040*/  SYNCS.PHASECHK.TRANS64.TRYWAIT P0, [UR7+0xb0], R0 ;  /* 0x0000b000ff0075a7 */ /* 0x000e640008001107 */
[----:B-123--:R-:W-:Y:S10]  /*3050*/  @!P0 BRA `(.L_x_54) ;  /* 0x0000005400708947 */ /* 0x00eff40003800000 */
.L_x_123:
[----:B------:R-:W-:Y:S01]  /*3060*/  IADD3 R10, PT, PT, R10, 0x1, RZ ;  /* 0x000000010a0a7810 */ /* 0x000fe20007ffe0ff */
[----:B------:R-:W-:Y:S06]  /*3070*/  BRA.U !UP3, `(.L_x_55) ;  /* 0x000000010bc07547 */ /* 0x000fec000b800000 */
[----:B------:R-:W-:Y:S01]  /*3080*/  UPLOP3.LUT UP4, UPT, UPT, UPT, UPT, 0x40, 0x4 ;  /* 0x000000000004789c */ /* 0x000fe20003f8e870 */
[----:B------:R-:W-:Y:S01]  /*3090*/  UMOV UR13, UR9 ;  /* 0x00000009000d7c82 */ /* 0x000fe20008000000 */
[----:B------:R-:W-:Y:S01]  /*30a0*/  UMOV UR12, UR4 ;  /* 0x00000004000c7c82 */ /* 0x000fe20008000000 */
[----:B------:R-:W-:-:S08]  /*30b0*/  UMOV UR17, UR14 ;  /* 0x0000000e00117c82 */ /* 0x000fd00008000000 */
.L_x_58:
[----:B------:R-:W-:Y:S02]  /*30c0*/  UIADD3 UR13, UPT, UPT, UR13, 0x1, URZ ;  /* 0x000000010d0d7890 */ /* 0x000fe4000fffe0ff */
[----:B--2---:R-:W-:Y:S02]  /*30d0*/  ULEA UR6, UR17, UR5, 0x3 ;  /* 0x0000000511067291 */ /* 0x004fe4000f8e18ff */
[----:B------:R-:W-:Y:S01]  /*30e0*/  UISETP.NE.AND UP0, UPT, UR13, URZ, UPT ;  /* 0x000000ff0d00728c */ /* 0x000fe2000bf05270 */
[----:B---3--:R-:W-:Y:S10]  /*30f0*/  @P2 BRA `(.L_x_56) ;  /* 0x00000000000c2947 */ /* 0x008ff40003800000 */
[----:B-1----:R-:W-:Y:S04]  /*3100*/  SHF.L.U32 R3, R8, 0x1f, RZ ;  /* 0x0000001f08037819 */ /* 0x002fe800000006ff */
[----:B------:R-:W1:Y:S02]  /*3110*/  SYNCS.PHASECHK.TRANS64.TRYWAIT P0, [UR6], R3 ;  /* 0x00000003ff0075a7 */ /* 0x000e640008001106 */
[----:B-1----:R-:W-:Y:S05]  /*3120*/  @!P0 BRA `(.L_x_57) ;  /* 0x0000005400548947 */ /* 0x002fea0003800000 */
.L_x_56:
[----:B------:R-:W-:Y:S01]  /*3130*/  UISETP.NE.AND UP1, UPT, UR12, 0x1, UPT ;  /* 0x000000010c00788c */ /* 0x000fe2000bf25270 */
[----:B------:R-:W-:Y:S01]  /*3140*/  PLOP3.LUT P2, PT, PT, PT, PT, 0x80, 0x8 ;  /* 0x000000000008781c */ /* 0x000fe20003f4f070 */
[----:B------:R-:W-:Y:S02]  /*3150*/  UIADD3 UR14, UPT, UPT, UR17, 0x1, URZ ;  /* 0x00000001110e7890 */ /* 0x000fe4000fffe0ff */
[----:B------:R-:W-:Y:S02]  /*3160*/  ULEA UR28, UR17, UR11, 0xa ;  /* 0x0000000b111c7291 */ /* 0x000fe4000f8e50ff */
[----:B------:R-:W-:Y:S01]  /*3170*/  UISETP.NE.AND UP2, UPT, UR14, 0x4, UPT ;  /* 0x000000040e00788c */ /* 0x000fe2000bf45270 */
[----:B------:R-:W-:Y:S01]  /*3180*/  PLOP3.LUT P0, PT, PT, PT, UP1, 0x80, 0x8 ;  /* 0x000000000008781c */ /* 0x000fe20003f0f018 */
[----:B------:R-:W-:Y:S02]  /*3190*/  UIADD3 UR40, UPT, UPT, UR28, 0x2, URZ ;  /* 0x000000021c287890 */ /* 0x000fe4000fffe0ff */
[----:B------:R-:W-:Y:S02]  /*31a0*/  USEL UR27, URZ, 0x1, UP2 ;  /* 0x00000001ff1b7887 */ /* 0x000fe40009000000 */
[----:B------:R-:W-:Y:S02]  /*31b0*/  USEL UR14, UR14, URZ, UP2 ;  /* 0x000000ff0e0e7287 */ /* 0x000fe40009000000 */
[----:B------:R-:W-:Y:S02]  /*31c0*/  UIADD3 UR36, UPT, UPT, UR28, 0x4, URZ ;  /* 0x000000041c247890 */ /* 0x000fe4000fffe0ff */
[----:B------:R-:W-:Y:S01]  /*31d0*/  @UP1 ULEA UR26, UR14, UR5, 0x3 ;  /* 0x000000050e1a1291 */ /* 0x000fe2000f8e18ff */
[----:B------:R-:W-:Y:S01]  /*31e0*/  LOP3.LUT R8, R8, UR27, RZ, 0x3c, !PT ;  /* 0x0000001b08087c12 */ /* 0x000fe2000f8e3cff */
[----:B------:R-:W-:Y:S02]  /*31f0*/  UIADD3 UR32, UPT, UPT, UR28, 0x6, URZ ;  /* 0x000000061c207890 */ /* 0x000fe4000fffe0ff */
[----:B------:R-:W-:Y:S01]  /*3200*/  UIADD3 UR6, UPT, UPT, UR6, 0x20, URZ ;  /* 0x0000002006067890 */ /* 0x000fe2000fffe0ff */
[----:B-1----:R-:W-:Y:S01]  /*3210*/  @P0 SHF.L.U32 R0, R8, 0x1f, RZ ;  /* 0x0000001f08000819 */ /* 0x002fe200000006ff */
[----:B------:R-:W-:Y:S01]  /*3220*/  UIADD3 UR12, UPT, UPT, UR12, -0x1, URZ ;  /* 0xffffffff0c0c7890 */ /* 0x000fe2000fffe0ff */
[----:B------:R-:W-:Y:S02]  /*3230*/  UMOV UR29, 0x40004040 ;  /* 0x40004040001d7882 */ /* 0x000fe40000000000 */
[----:B------:R2:W3:Y:S01]  /*3240*/  @P0 SYNCS.PHASECHK.TRANS64.TRYWAIT P2, [UR26], R0 ;  /* 0x00000000ff0005a7 */ /* 0x0004e2000804111a */
[----:B------:R-:W-:Y:S01]  /*3250*/  ULEA UR26, UR17, UR10, 0xa ;  /* 0x0000000a111a7291 */ /* 0x000fe2000f8e50ff */
[----:B------:R-:W-:Y:S01]  /*3260*/  UMOV UR27, 0x40004040 ;  /* 0x40004040001b7882 */ /* 0x000fe20000000000 */
[----:B------:R-:W-:Y:S02]  /*3270*/  UMOV UR41, 0x40004040 ;  /* 0x4000404000297882 */ /* 0x000fe40000000000 */
[----:B------:R-:W-:Y:S02]  /*3280*/  UIADD3 UR38, UPT, UPT, UR26, 0x2, URZ ;  /* 0x000000021a267890 */ /* 0x000fe4000fffe0ff */
[----:B------:R-:W-:Y:S02]  /*3290*/  UIADD3 UR34, UPT, UPT, UR26, 0x4, URZ ;  /* 0x000000041a227890 */ /* 0x000fe4000fffe0ff */
[----:B------:R-:W-:Y:S01]  /*32a0*/  UIADD3 UR30, UPT, UPT, UR26, 0x6, URZ ;  /* 0x000000061a1e7890 */ /* 0x000fe2000fffe0ff */
[----:B------:R2:W-:Y:S01]  /*32b0*/  UTCQMMA gdesc[UR26], gdesc[UR28], tmem[UR8], tmem[UR24], idesc[UR25], UP4 ;  /* 0x00ff181c1a0075ea */ /* 0x0005e2000a000308 */
[----:B------:R-:W-:Y:S01]  /*32c0*/  UPLOP3.LUT UP4, UPT, UPT, UPT, UPT, 0x80, 0x8 ;  /* 0x000000000008789c */ /* 0x000fe20003f8f070 */
[----:B------:R-:W-:Y:S01]  /*32d0*/  UMOV UR39, 0x40004040 ;  /* 0x4000404000277882 */ /* 0x000fe20000000000 */
[----:B------:R-:W-:Y:S01]  /*32e0*/  UMOV UR37, 0x40004040 ;  /* 0x4000404000257882 */ /* 0x000fe20000000000 */
[----:B------:R2:W-:Y:S01]  /*32f0*/  UTCQMMA gdesc[UR38], gdesc[UR40], tmem[UR8], tmem[UR22], idesc[UR23], UPT ;  /* 0x00ff1628260075ea */ /* 0x0005e2000b800308 */
[----:B------:R-:W-:Y:S01]  /*3300*/  UMOV UR35, 0x40004040 ;  /* 0x4000404000237882 */ /* 0x000fe20000000000 */
[----:B------:R-:W-:Y:S01]  /*3310*/  UMOV UR33, 0x40004040 ;  /* 0x4000404000217882 */ /* 0x000fe20000000000 */
[----:B------:R-:W-:Y:S01]  /*3320*/  UMOV UR31, 0x40004040 ;  /* 0x40004040001f7882 */ /* 0x000fe20000000000 */
[----:B------:R2:W-:Y:S01]  /*3330*/  UTCQMMA gdesc[UR34], gdesc[UR36], tmem[UR8], tmem[UR20], idesc[UR21], UPT ;  /* 0x00ff1424220075ea */ /* 0x0005e2000b800308 */
[----:B------:R2:W-:Y:S01]  /*3340*/  UTCQMMA gdesc[UR30], gdesc[UR32], tmem[UR8], tmem[UR18], idesc[UR19], UPT ;  /* 0x00ff12201e0075ea */ /* 0x0005e2000b800308 */
[----:B------:R2:W-:Y:S01]  /*3350*/  UTCBAR [UR6], URZ ;  /* 0x000000ff060073e9 */ /* 0x0005e200080000ff */
[----:B------:R-:W-:Y:S01]  /*3360*/  UMOV UR17, UR14 ;  /* 0x0000000e00117c82 */ /* 0x000fe20008000000 */
[----:B------:R-:W-:Y:S05]  /*3370*/  BRA.U UP0, `(.L_x_58) ;  /* 0xfffffffd00507547 */ /* 0x000fea000b83ffff */
.L_x_55:
[----:B------:R-:W-:Y:S01]  /*3380*/  UIADD3 UR15, UPT, UPT, UR15, 0x1, URZ ;  /* 0x000000010f0f7890 */ /* 0x000fe2000fffe0ff */
[C---:B------:R-:W-:Y:S01]  /*3390*/  ISETP.NE.AND P0, PT, R10.reuse, 0x2, PT ;  /* 0x000000020a00780c */ /* 0x040fe20003f05270 */
[----:B------:R-:W-:Y:S02]  /*33a0*/  UIADD3 UR7, UPT, UPT, UR7, 0x90, URZ ;  /* 0x0000009007077890 */ /* 0x000fe4000fffe0ff */
[----:B------:R-:W-:Y:S01]  /*33b0*/  UISETP.NE.AND UP0, UPT, UR15, 0x4, UPT ;  /* 0x000000040f00788c */ /* 0x000fe2000bf05270 */
[----:B-12---:R-:W-:Y:S02]  /*33c0*/  SEL R0, RZ, 0x1, P0 ;  /* 0x00000001ff007807 */ /* 0x006fe40000000000 */
[----:B------:R-:W-:Y:S01]  /*33d0*/  SEL R10, R10, RZ, P0 ;  /* 0x000000ff0a0a7207 */ /* 0x000fe20000000000 */
[----:B------:R-:W-:Y:S01]  /*33e0*/  USEL UR6, URZ, 0x1, UP0 ;  /* 0x00000001ff067887 */ /* 0x000fe20008000000 */
[----:B------:R-:W-:Y:S01]  /*33f0*/  LOP3.LUT R9, R9, R0, RZ, 0x3c, !PT ;  /* 0x0000000009097212 */ /* 0x000fe200078e3cff */
[----:B------:R-:W-:Y:S01]  /*3400*/  USEL UR15, UR15, URZ, UP0 ;  /* 0x000000ff0f0f7287 */ /* 0x000fe20008000000 */
[----:B------:R1:W-:Y:S03]  /*3410*/  UTCBAR [UR7], URZ ;  /* 0x000000ff070073e9 */ /* 0x0003e600080000ff */
[----:B------:R-:W-:Y:S01]  /*3420*/  LOP3.LUT R11, R11, UR6, RZ, 0x3c, !PT ;  /* 0x000000060b0b7c12 */ /* 0x000fe2000f8e3cff */
[----:B------:R-:W-:Y:S07]  /*3430*/  @P1 BRA `(.L_x_59) ;  /* 0xfffffff800a01947 */ /* 0x000fee000383ffff */
[----:B------:R-:W2:Y:S01]  /*3440*/  S2UR UR4, SR_CgaCtaId ;  /* 0x00000000000479c3 */ /* 0x000ea20000008800 */
[----:B------:R-:W-:Y:S01]  /*3450*/  ELECT P0, URZ, PT ;  /* 0x0000000000ff782f */ /* 0x000fe20003800000 */
[----:B------:R-:W-:Y:S01]  /*3460*/  IMAD.MOV.U32 R0, RZ, RZ, 0x1 ;  /* 0x00000001ff007424 */ /* 0x000fe200078e00ff */
[----:B------:R-:W-:Y:S01]  /*3470*/  UIADD3 UR5, UPT, UPT, UR5, 0xb0, URZ ;  /* 0x000000b005057890 */ /* 0x000fe2000fffe0ff */
[----:B------:R-:W-:Y:S01]  /*3480*/  SHF.L.U32 R3, R11, 0x1f, RZ ;  /* 0x0000001f0b037819 */ /* 0x000fe200000006ff */
[----:B------:R-:W-:-:S03]  /*3490*/  UMOV UR6, 0x40 ;  /* 0x0000004000067882 */ /* 0x000fc60000000000 */
[----:B------:R-:W-:Y:S01]  /*34a0*/  UVIRTCOUNT.DEALLOC.SMPOOL 0x80 ;  /* 0x000000800000784c */ /* 0x000fe20000000000 */
[----:B--2---:R-:W-:Y:S02]  /*34b0*/  ULEA UR4, UR4, UR6, 0x18 ;  /* 0x0000000604047291 */ /* 0x004fe4000f8ec0ff */
[----:B------:R-:W-:-:S07]  /*34c0*/  ULEA UR6, UR15, UR5, 0x3 ;  /* 0x000000050f067291 */ /* 0x000fce000f8e18ff */
[----:B------:R2:W-:Y:S02]  /*34d0*/  @P0 STS.U8 [UR4+0x1c], R0 ;  /* 0x00001c00ff000988 */ /* 0x0005e40008000004 */
[----:B------:R-:W4:Y:S02]  /*34e0*/  SYNCS.PHASECHK.TRANS64.TRYWAIT P0, [UR6], R3 ;  /* 0x00000003ff0075a7 */ /* 0x000f240008001106 */
[----:B--2-4-:R-:W-:Y:S05]  /*34f0*/  @!P0 BRA `(.L_x_60) ;  /* 0x0000005000788947 */ /* 0x014fea0003800000 */
.L_x_126:
[----:B-1----:R-:W-:-:S04]  /*3500*/  UIADD3 UR7, UPT, UPT, UR15, 0x1, URZ ;  /* 0x000000010f077890 */ /* 0x002fc8000fffe0ff */
[----:B------:R-:W-:-:S04]  /*3510*/  UISETP.NE.AND UP0, UPT, UR7, 0x4, UPT ;  /* 0x000000040700788c */ /* 0x000fc8000bf05270 */
[----:B------:R-:W-:Y:S02]  /*3520*/  USEL UR8, URZ, 0x1, UP0 ;  /* 0x00000001ff087887 */ /* 0x000fe40008000000 */
[----:B------:R-:W-:-:S04]  /*3530*/  USEL UR7, UR7, URZ, UP0 ;  /* 0x000000ff07077287 */ /* 0x000fc80008000000 */
[----:B------:R-:W-:Y:S01]  /*3540*/  ULEA UR6, UR7, UR5, 0x3 ;  /* 0x0000000507067291 */ /* 0x000fe2000f8e18ff */
[----:B------:R-:W-:-:S04]  /*3550*/  LOP3.LUT R2, R11, UR8, RZ, 0x3c, !PT ;  /* 0x000000080b027c12 */ /* 0x000fc8000f8e3cff */
[----:B--2---:R-:W-:-:S04]  /*3560*/  SHF.L.U32 R3, R2, 0x1f, RZ ;  /* 0x0000001f02037819 */ /* 0x004fc800000006ff */
[----:B------:R-:W1:Y:S02]  /*3570*/  SYNCS.PHASECHK.TRANS64.TRYWAIT P0, [UR6], R3 ;  /* 0x00000003ff0075a7 */ /* 0x000e640008001106 */
[----:B-1----:R-:W-:Y:S05]  /*3580*/  @!P0 BRA `(.L_x_61) ;  /* 0x00000050006c8947 */ /* 0x002fea0003800000 */
.L_x_128:
        /* <DEDUP_REMOVED lines=9> */
.L_x_130:
[----:B------:R-:W-:-:S04]  /*3620*/  UIADD3 UR7, UPT, UPT, UR7, 0x1, URZ ;  /* 0x0000000107077890 */ /* 0x000fc8000fffe0ff */
[----:B------:R-:W-:-:S04]  /*3630*/  UISETP.NE.AND UP0, UPT, UR7, 0x4, UPT ;  /* 0x000000040700788c */ /* 0x000fc8000bf05270 */
[----:B------:R-:W-:Y:S02]  /*3640*/  USEL UR6, URZ, 0x1, UP0 ;  /* 0x00000001ff067887 */ /* 0x000fe40008000000 */
[----:B------:R-:W-:-:S04]  /*3650*/  USEL UR7, UR7, URZ, UP0 ;  /* 0x000000ff07077287 */ /* 0x000fc80008000000 */
[----:B------:R-:W-:Y:S01]  /*3660*/  ULEA UR7, UR7, UR5, 0x3 ;  /* 0x0000000507077291 */ /* 0x000fe2000f8e18ff */
[----:B-1----:R-:W-:-:S04]  /*3670*/  LOP3.LUT R3, R2, UR6, RZ, 0x3c, !PT ;  /* 0x0000000602037c12 */ /* 0x002fc8000f8e3cff */
[----:B------:R-:W-:-:S04]  /*3680*/  SHF.L.U32 R3, R3, 0x1f, RZ ;  /* 0x0000001f03037819 */ /* 0x000fc800000006ff */
[----:B------:R-:W1:Y:S02]  /*3690*/  SYNCS.PHASECHK.TRANS64.TRYWAIT P0, [UR7], R3 ;  /* 0x00000003ff0075a7 */ /* 0x000e640008001107 */
[----:B-1----:R-:W-:Y:S05]  /*36a0*/  @!P0 BRA `(.L_x_63) ;  /* 0x0000005000548947 */ /* 0x002fea0003800000 */
.L_x_132:
[----:B------:R-:W-:Y:S01]  /*36b0*/  NOP ;  /* 0x0000000000007918 */ /* 0x000fe20000000000 */
[----:B-1----:R-:W1:Y:S01]  /*36c0*/  LDS R0, [UR4+0x14] ;  /* 0x00001404ff007984 */ /* 0x002e620008000800 */
[----:B------:R-:W-:Y:S01]  /*36d0*/  ULOP3.LUT UR6, UR16, 0xffff, URZ, 0xc0, !UPT ;  /* 0x0000ffff10067892 */ /* 0x000fe2000f8ec0ff */
[----:B------:R-:W-:Y:S01]  /*36e0*/  UMOV UR8, 0xffff ;  /* 0x0000ffff00087882 */ /* 0x000fe20000000000 */
[----:B------:R-:W-:Y:S02]  /*36f0*/  UMOV UR5, 0x1 ;  /* 0x0000000100057882 */ /* 0x000fe40000000000 */
[----:B------:R-:W-:-:S04]  /*3700*/  USHF.R.U32.HI UR6, URZ, 0x5, UR6 ;  /* 0x00000005ff067899 */ /* 0x000fc80008011606 */
[----:B------:R-:W-:Y:S02]  /*3710*/  USHF.L.U32 UR8, UR8, UR6, URZ ;  /* 0x0000000608087299 */ /* 0x000fe400080006ff */
[----:B------:R-:W-:-:S04]  /*3720*/  USHF.L.U32 UR5, UR5, UR6, URZ ;  /* 0x0000000605057299 */ /* 0x000fc800080006ff */
[----:B-1----:R-:W-:-:S04]  /*3730*/  LOP3.LUT R0, R0, UR8, RZ, 0xc0, !PT ;  /* 0x0000000800007c12 */ /* 0x002fc8000f8ec0ff */
[----:B------:R-:W-:-:S13]  /*3740*/  ISETP.NE.AND P0, PT, R0, UR8, PT ;  /* 0x0000000800007c0c */ /* 0x000fda000bf05270 */
[----:B------:R-:W-:Y:S05]  /*3750*/  @P0 BRA `(.L_x_64) ;  /* 0x0000000000580947 */ /* 0x000fea0003800000 */
[----:B------:R-:W1:Y:S02]  /*3760*/  LDS R0, [UR4+0x18] ;  /* 0x00001804ff007984 */ /* 0x000e640008000800 */
[----:B-1----:R-:W-:-:S04]  /*3770*/  LOP3.LUT R0, R0, UR5, RZ, 0xc0, !PT ;  /* 0x0000000500007c12 */ /* 0x002fc8000f8ec0ff */
[----:B------:R-:W-:-:S13]  /*3780*/  ISETP.NE.AND P0, PT, R0, UR5, PT ;  /* 0x0000000500007c0c */ /* 0x000fda000bf05270 */
[----:B------:R-:W-:Y:S05]  /*3790*/  @P0 BRA `(.L_x_65) ;  /* 0x00000000003c0947 */ /* 0x000fea0003800000 */
[----:B------:R-:W1:Y:S01]  /*37a0*/  S2R R2, SR_LANEID ;  /* 0x0000000000027919 */ /* 0x000e620000000000 */
[----:B------:R-:W-:Y:S01]  /*37b0*/  ULOP3.LUT UR8, URZ, UR8, URZ, 0x33, !UPT ;  /* 0x00000008ff087292 */ /* 0x000fe2000f8e33ff */
[----:B------:R-:W-:Y:S01]  /*37c0*/  LOP3.LUT R4, RZ, UR5, RZ, 0x33, !PT ;  /* 0x00000005ff047c12 */ /* 0x000fe2000f8e33ff */
[----:B------:R-:W-:Y:S02]  /*37d0*/  VOTEU.ANY UR7, UPT, PT ;  /* 0x0000000000077886 */ /* 0x000fe400038e0100 */
[----:B------:R-:W-:Y:S01]  /*37e0*/  UFLO.U32 UR7, UR7 ;  /* 0x00000007000772bd */ /* 0x000fe200080e0000 */
[----:B------:R-:W2:Y:S01]  /*37f0*/  REDUX UR5, R4 ;  /* 0x00000000040573c4 */ /* 0x000ea20000000000 */
[----:B------:R-:W-:-:S06]  /*3800*/  IMAD.U32 R0, RZ, RZ, UR8 ;  /* 0x00000008ff007e24 */ /* 0x000fcc000f8e00ff */
[----:B------:R4:W-:Y:S01]  /*3810*/  UTCATOMSWS.AND URZ, UR8 ;  /* 0x0000000800ff79e3 */ /* 0x0009e20008000000 */
[----:B------:R-:W3:Y:S01]  /*3820*/  REDUX UR6, R0 ;  /* 0x00000000000673c4 */ /* 0x000ee20000000000 */
[----:B-1----:R-:W-:Y:S01]  /*3830*/  ISETP.EQ.U32.AND P0, PT, R2, UR7, PT ;  /* 0x0000000702007c0c */ /* 0x002fe2000bf02070 */
[----:B--2---:R-:W-:Y:S01]  /*3840*/  IMAD.U32 R2, RZ, RZ, UR5 ;  /* 0x00000005ff027e24 */ /* 0x004fe2000f8e00ff */
[----:B---3--:R-:W-:-:S11]  /*3850*/  MOV R3, UR6 ;  /* 0x0000000600037c02 */ /* 0x008fd60008000f00 */
[----:B------:R4:W-:Y:S04]  /*3860*/  @P0 ATOMS.AND RZ, [UR4+0x14], R3 ;  /* 0x00001403ffff098c */ /* 0x0009e8000a800004 */
[----:B------:R4:W-:Y:S01]  /*3870*/  @P0 ATOMS.AND RZ, [UR4+0x18], R2 ;  /* 0x00001802ffff098c */ /* 0x0009e2000a800004 */
[----:B------:R-:W-:Y:S05]  /*3880*/  BRA `(.L_x_66) ;  /* 0x0000000000147947 */ /* 0x000fea0003800000 */
.L_x_65:
[----:B------:R-:W-:Y:S02]  /*3890*/  MOV R2, 0x38b0 ;  /* 0x000038b000027802 */ /* 0x000fe40000000f00 */
[----:B---3-5:R-:W-:Y:S05]  /*38a0*/  CALL.REL.NOINC `($__internal_0_$__cuda_sm10x_tcgen05_guardrail_trap_col_being_dealloced_not_returned_by_alloc) ;  /* 0x0000005000b07944 */ /* 0x028fea0003c00000 */
[----:B------:R-:W-:Y:S05]  /*38b0*/  BRA `(.L_x_66) ;  /* 0x0000000000087947 */ /* 0x000fea0003800000 */
.L_x_64:
[----:B------:R-:W-:Y:S02]  /*38c0*/  MOV R2, 0x38e0 ;  /* 0x000038e000027802 */ /* 0x000fe40000000f00 */
[----:B---3-5:R-:W-:Y:S05]  /*38d0*/  CALL.REL.NOINC `($__internal_2_$__cuda_sm10x_tcgen05_guardrail_trap_unallocated_columns_being_dealloced) ;  /* 0x0000005000bc7944 */ /* 0x028fea0003c00000 */
.L_x_66:
[----:B------:R-:W-:Y:S01]  /*38e0*/  NOP ;  /* 0x0000000000007918 */ /* 0x000fe20000000000 */
[----:B----4-:R-:W-:Y:S05]  /*38f0*/  EXIT ;  /* 0x000000000000794d */ /* 0x010fea0003800000 */
.L_x_48:
[----:B------:R-:W-:-:S09]  /*3900*/  UISETP.NE.OR UP2, UPT, UR8, 0x3, !UP2 ;  /* 0x000000030800788c */ /* 0x000fd2000d745670 */
[----:B------:R-:W-:Y:S05]  /*3910*/  BRA.U UP2, `(.L_x_67) ;  /* 0x0000000d02407547 */ /* 0x000fea000b800000 */
[----:B------:R-:W1:Y:S01]  /*3920*/  LDC R0, c[0x0][0xb30] ;  /* 0x0002cc00ff007b82 */ /* 0x000e620000000800 */
[----:B------:R-:W2:Y:S01]  /*3930*/  LDCU.64 UR8, c[0x0][0x888] ;  /* 0x00011100ff0877ac */ /* 0x000ea20008000a00 */
[----:B------:R-:W-:Y:S02]  /*3940*/  HFMA2 R29, -RZ, RZ, 0, 0 ;  /* 0x00000000ff1d7431 */ /* 0x000fe400000001ff */
[----:B------:R-:W-:Y:S01]  /*3950*/  IMAD.MOV.U32 R31, RZ, RZ, 0x1 ;  /* 0x00000001ff1f7424 */ /* 0x000fe200078e00ff */
[----:B------:R-:W-:Y:S01]  /*3960*/  MOV R23, 0x2000 ;  /* 0x0000200000177802 */ /* 0x000fe20000000f00 */
[----:B------:R-:W4:Y:S01]  /*3970*/  LDCU.64 UR4, c[0x0][0x890] ;  /* 0x00011200ff0477ac */ /* 0x000f220008000a00 */
[----:B------:R-:W-:Y:S01]  /*3980*/  IMAD.MOV.U32 R30, RZ, RZ, RZ ;  /* 0x000000ffff1e7224 */ /* 0x000fe200078e00ff */
[----:B------:R-:W3:Y:S01]  /*3990*/  LDC R19, c[0x0][0x370] ;  /* 0x0000dc00ff137b82 */ /* 0x000ee20000000800 */
[----:B------:R-:W-:Y:S01]  /*39a0*/  UMOV UR7, 0x400 ;  /* 0x0000040000077882 */ /* 0x000fe20000000000 */
[----:B------:R-:W-:-:S02]  /*39b0*/  UPLOP3.LUT UP1, UPT, UPT, UPT, UPT, 0x40, 0x4 ;  /* 0x000000000004789c */ /* 0x000fc40003f2e870 */
[----:B------:R-:W-:-:S04]  /*39c0*/  ULEA UR7, UR37, UR7, 0x18 ;  /* 0x0000000725077291 */ /* 0x000fc8000f8ec0ff */
[----:B------:R-:W3:Y:S01]  /*39d0*/  LDC R2, c[0x0][0xb0c] ;  /* 0x0002c300ff027b82 */ /* 0x000ee20000000800 */
[----:B------:R-:W-:Y:S02]  /*39e0*/  UIADD3 UR13, UPT, UPT, UR7, 0x48, URZ ;  /* 0x00000048070d7890 */ /* 0x000fe4000fffe0ff */
[----:B--2---:R-:W-:Y:S02]  /*39f0*/  UISETP.NE.U32.AND UP2, UPT, UR8, URZ, UPT ;  /* 0x000000ff0800728c */ /* 0x004fe4000bf45070 */
[----:B------:R-:W-:Y:S02]  /*3a00*/  UIADD3 UR17, UPT, UPT, UR7, 0x40, URZ ;  /* 0x0000004007117890 */ /* 0x000fe4000fffe0ff */
[----:B----4-:R-:W-:Y:S01]  /*3a10*/  UISETP.NE.U32.AND UP3, UPT, UR4, URZ, UPT ;  /* 0x000000ff0400728c */ /* 0x010fe2000bf65070 */
[----:B------:R-:W2:Y:S01]  /*3a20*/  LDC R18, c[0x0][0xb20] ;  /* 0x0002c800ff127b82 */ /* 0x000ea20000000800 */
[----:B-1----:R-:W-:Y:S01]  /*3a30*/  ISETP.NE.AND P1, PT, R0, 0x1, PT ;  /* 0x000000010000780c */ /* 0x002fe20003f25270 */
[----:B------:R-:W-:-:S02]  /*3a40*/  UISETP.NE.AND.EX UP2, UPT, UR9, URZ, UPT, UP2 ;  /* 0x000000ff0900728c */ /* 0x000fc4000bf45320 */
[----:B------:R-:W-:Y:S02]  /*3a50*/  UPRMT UR13, UR37, 0x654, UR13 ;  /* 0x00000654250d7896 */ /* 0x000fe4000800000d */
[----:B------:R-:W-:Y:S02]  /*3a60*/  UISETP.NE.AND.EX UP3, UPT, UR5, URZ, UPT, UP3 ;  /* 0x000000ff0500728c */ /* 0x000fe4000bf65330 */
[----:B------:R-:W1:Y:S08]  /*3a70*/  LDC.64 R32, c[0x0][0x348] ;  /* 0x0000d200ff207b82 */ /* 0x000e700000000a00 */
[----:B------:R-:W4:Y:S08]  /*3a80*/  LDC.64 R16, c[0x0][0xb10] ;  /* 0x0002c400ff107b82 */ /* 0x000f300000000a00 */
[----:B------:R-:W1:Y:S08]  /*3a90*/  LDC.64 R6, c[0x0][0xb18] ;  /* 0x0002c600ff067b82 */ /* 0x000e700000000a00 */
[----:B------:R-:W1:Y:S08]  /*3aa0*/  LDC.64 R4, c[0x0][0xb28] ;  /* 0x0002ca00ff047b82 */ /* 0x000e700000000a00 */
[----:B--23--:R-:W1:Y:S02]  /*3ab0*/  LDC R22, c[0x0][0x374] ;  /* 0x0000dd00ff167b82 */ /* 0x00ce640000000800 */
.L_x_76:
[C---:B------:R-:W-:Y:S02]  /*3ac0*/  LEA R0, R30.reuse, UR7, 0x3 ;  /* 0x000000071e007c11 */ /* 0x040fe4000f8e18ff */
[----:B------:R-:W-:Y:S02]  /*3ad0*/  SHF.L.U32 R3, R29, 0x1f, RZ ;  /* 0x0000001f1d037819 */ /* 0x000fe400000006ff */
[----:B------:R-:W-:Y:S02]  /*3ae0*/  LEA R24, R30, UR7, 0x4 ;  /* 0x000000071e187c11 */ /* 0x000fe4000f8e20ff */
[----:B--2---:R-:W2:Y:S02]  /*3af0*/  SYNCS.PHASECHK.TRANS64.TRYWAIT P0, [R0+URZ+0x70], R3 ;  /* 0x00007003000075a7 */ /* 0x004ea400080011ff */
[----:B--2---:R-:W-:Y:S05]  /*3b00*/  @!P0 BRA `(.L_x_68) ;  /* 0x0000004c00548947 */ /* 0x004fea0003800000 */
.L_x_133:
[----:B------:R-:W-:Y:S01]  /*3b10*/  ISETP.GE.AND P0, PT, R72, 0x1, PT ;  /* 0x000000014800780c */ /* 0x000fe20003f06270 */
[----:B------:R-:W3:Y:S01]  /*3b20*/  LDS.128 R24, [R24+0x100] ;  /* 0x0001000018187984 */ /* 0x000ee20000000c00 */
[----:B--2---:R-:W-:Y:S01]  /*3b30*/  VIADD R0, R0, 0x80 ;  /* 0x0000008000007836 */ /* 0x004fe20000000000 */
[----:B------:R-:W-:Y:S01]  /*3b40*/  @!PT LDS RZ, [RZ] ;  /* 0x00000000fffff984 */ /* 0x000fe20000000800 */
[----:B------:R-:W-:Y:S01]  /*3b50*/  @!PT LDS RZ, [RZ] ;  /* 0x00000000fffff984 */ /* 0x000fe20000000800 */
[----:B------:R-:W-:Y:S01]  /*3b60*/  @!PT LDS RZ, [RZ] ;  /* 0x00000000fffff984 */ /* 0x000fe20000000800 */
[----:B------:R-:W-:Y:S01]  /*3b70*/  @!PT LDS RZ, [RZ] ;  /* 0x00000000fffff984 */ /* 0x000fe20000000800 */
[----:B------:R2:W-:Y:S06]  /*3b80*/  MEMBAR.ALL.CTA ;  /* 0x0000000000007992 */ /* 0x0005ec0000008000 */
[----:B--2---:R-:W2:Y:S01]  /*3b90*/  FENCE.VIEW.ASYNC.S ;  /* 0x00000000000073c6 */ /* 0x004ea20000000000 */
[----:B------:R-:W-:Y:S04]  /*3ba0*/  PRMT R0, RZ, 0x654, R0 ;  /* 0x00000654ff007816 */ /* 0x000fe80000000000 */
[----:B--2---:R2:W-:Y:S01]  /*3bb0*/  SYNCS.ARRIVE.TRANS64.RED.A1T0 RZ, [R0+URZ], RZ ;  /* 0x000000ff00ff79a7 */ /* 0x0045e200081004ff */
[----:B---3--:R-:W-:Y:S11]  /*3bc0*/  LOP3.LUT P3, RZ, R26, 0x1, RZ, 0xc0, !PT ;  /* 0x000000011aff7812 */ /* 0x008ff6000786c0ff */
[----:B------:R-:W-:Y:S02]  /*3bd0*/  @!UPT UIADD3 URZ, UPT, UPT, URZ, URZ, URZ ;  /* 0x000000fffffff290 */ /* 0x000fe4000fffe0ff */
[----:B------:R-:W-:Y:S02]  /*3be0*/  @P3 MOV R13, R24 ;  /* 0x00000018000d3202 */ /* 0x000fe40000000f00 */
[----:B------:R-:W-:Y:S01]  /*3bf0*/  @P3 LOP3.LUT R8, R25, 0xffff, RZ, 0xc0, !PT ;  /* 0x0000ffff19083812 */ /* 0x000fe200078ec0ff */
[----:B--2---:R-:W-:Y:S06]  /*3c00*/  @!P0 BRA `(.L_x_69) ;  /* 0x0000000000a48947 */ /* 0x004fec0003800000 */
[----:B-1----:R-:W-:Y:S01]  /*3c10*/  IMAD.HI.U32 R35, R22, R7, RZ ;  /* 0x0000000716237227 */ /* 0x002fe200078e00ff */
[----:B------:R-:W-:Y:S02]  /*3c20*/  ISETP.NE.AND P0, PT, R6, 0x1, PT ;  /* 0x000000010600780c */ /* 0x000fe40003f05270 */
[----:B------:R-:W-:Y:S01]  /*3c30*/  ISETP.NE.AND P2, PT, R72, 0x1, PT ;  /* 0x000000014800780c */ /* 0x000fe20003f45270 */
[----:B----4-:R-:W-:Y:S01]  /*3c40*/  IMAD.HI.U32 R34, R19, R16, RZ ;  /* 0x0000001013227227 */ /* 0x010fe200078e00ff */
[----:B------:R-:W-:Y:S02]  /*3c50*/  SHF.R.U32.HI R35, RZ, R18, R35 ;  /* 0x00000012ff237219 */ /* 0x000fe40000011623 */
[----:B------:R-:W-:Y:S01]  /*3c60*/  ISETP.NE.AND P4, PT, R2, 0x1, PT ;  /* 0x000000010200780c */ /* 0x000fe20003f85270 */
[----:B------:R-:W-:Y:S01]  /*3c70*/  IMAD.HI.U32 R36, R13, R16, RZ ;  /* 0x000000100d247227 */ /* 0x000fe200078e00ff */
[----:B------:R-:W-:Y:S02]  /*3c80*/  SHF.R.U32.HI R34, RZ, R17, R34 ;  /* 0x00000011ff227219 */ /* 0x000fe40000011622 */
[----:B------:R-:W-:Y:S01]  /*3c90*/  SEL R3, R22, R35, !P0 ;  /* 0x0000002316037207 */ /* 0x000fe20004000000 */
[C---:B------:R-:W-:Y:S01]  /*3ca0*/  IMAD.HI.U32 R35, R8.reuse, R7, RZ ;  /* 0x0000000708237227 */ /* 0x040fe200078e00ff */
[----:B------:R-:W-:Y:S02]  /*3cb0*/  SEL R11, R19, R34, !P4 ;  /* 0x00000022130b7207 */ /* 0x000fe40006000000 */
[----:B------:R-:W-:Y:S01]  /*3cc0*/  SHF.R.U32.HI R36, RZ, R17, R36 ;  /* 0x00000011ff247219 */ /* 0x000fe20000011624 */
[----:B------:R-:W-:Y:S01]  /*3cd0*/  IMAD.HI.U32 R38, R3, R4, RZ ;  /* 0x0000000403267227 */ /* 0x000fe200078e00ff */
[----:B------:R-:W-:Y:S03]  /*3ce0*/  SHF.R.U32.HI R35, RZ, R18, R35 ;  /* 0x00000012ff237219 */ /* 0x000fe60000011623 */
[----:B------:R-:W-:Y:S01]  /*3cf0*/  IMAD.HI.U32 R34, R11, R4, RZ ;  /* 0x000000040b227227 */ /* 0x000fe200078e00ff */
[----:B------:R-:W-:Y:S02]  /*3d00*/  @P2 SHF.R.U32.HI R3, RZ, R5, R38 ;  /* 0x00000005ff032219 */ /* 0x000fe40000011626 */
[----:B------:R-:W-:Y:S02]  /*3d10*/  SEL R9, R8, R35, !P0 ;  /* 0x0000002308097207 */ /* 0x000fe40004000000 */
[----:B------:R-:W-:Y:S01]  /*3d20*/  @P2 SHF.R.U32.HI R11, RZ, R5, R34 ;  /* 0x00000005ff0b2219 */ /* 0x000fe20000011622 */
[C---:B------:R-:W-:Y:S01]  /*3d30*/  IMAD R10, R72.reuse, R3, RZ ;  /* 0x00000003480a7224 */ /* 0x040fe200078e02ff */
[----:B------:R-:W-:Y:S01]  /*3d40*/  SEL R3, R13, R36, !P4 ;  /* 0x000000240d037207 */ /* 0x000fe20006000000 */
[C---:B------:R-:W-:Y:S03]  /*3d50*/  IMAD.HI.U32 R14, R9.reuse, R4, RZ ;  /* 0x00000004090e7227 */ /* 0x040fe600078e00ff */
[----:B------:R-:W-:Y:S01]  /*3d60*/  ISETP.GE.AND P0, PT, R9, R10, PT ;  /* 0x0000000a0900720c */ /* 0x000fe20003f06270 */
[C---:B------:R-:W-:Y:S01]  /*3d70*/  IMAD R12, R72.reuse, R11, RZ ;  /* 0x0000000b480c7224 */ /* 0x040fe200078e02ff */
[-C--:B------:R-:W-:Y:S04]  /*3d80*/  SHF.R.U32.HI R14, RZ, R5.reuse, R14 ;  /* 0x00000005ff0e7219 */ /* 0x080fe8000001160e */
[----:B------:R-:W-:Y:S02]  /*3d90*/  ISETP.GE.OR P0, PT, R3, R12, P0 ;  /* 0x0000000c0300720c */ /* 0x000fe40000706670 */
[----:B------:R-:W-:Y:S05]  /*3da0*/  SEL R15, R9, R14, !P2 ;  /* 0x0000000e090f7207 */ /* 0x000fea0005000000 */
[----:B------:R-:W-:Y:S04]  /*3db0*/  IMAD.MOV R14, RZ, RZ, -R15 ;  /* 0x000000ffff0e7224 */ /* 0x000fe800078e0a0f */
[----:B------:R-:W-:Y:S02]  /*3dc0*/  IMAD R14, R72, R14, R9 ;  /* 0x0000000e480e7224 */ /* 0x000fe400078e0209 */
[C---:B------:R-:W-:Y:S05]  /*3dd0*/  @!P0 IMAD.HI.U32 R10, R3.reuse, R4, RZ ;  /* 0x00000004030a8227 */ /* 0x040fea00078e00ff */
[----:B------:R-:W-:Y:S04]  /*3de0*/  @!P0 SHF.R.U32.HI R10, RZ, R5, R10 ;  /* 0x00000005ff0a8219 */ /* 0x000fe8000001160a */
[----:B------:R-:W-:Y:S01]  /*3df0*/  @!P0 SEL R0, R3, R10, !P2 ;  /* 0x0000000a03008207 */ /* 0x000fe20005000000 */
[----:B------:R-:W-:Y:S03]  /*3e00*/  IMAD.MOV R10, RZ, RZ, -R3 ;  /* 0x000000ffff0a7224 */ /* 0x000fe600078e0a03 */
[----:B------:R-:W-:Y:S01]  /*3e10*/  @!P0 IADD3 R15, PT, PT, R15, -R0, RZ ;  /* 0x800000000f0f8210 */ /* 0x000fe20007ffe0ff */
[----:B------:R-:W-:Y:S01]  /*3e20*/  @!P0 IMAD R0, R11, R14, R0 ;  /* 0x0000000e0b008224 */ /* 0x000fe200078e0200 */
[----:B------:R-:W-:Y:S01]  /*3e30*/  IADD3 R11, PT, PT, -R9, RZ, RZ ;  /* 0x000000ff090b7210 */ /* 0x000fe20007ffe1ff */
[----:B------:R-:W-:Y:S02]  /*3e40*/  IMAD R13, R2, R10, R13 ;  /* 0x0000000a020d7224 */ /* 0x000fe400078e020d */
[----:B------:R-:W-:Y:S02]  /*3e50*/  @!P0 IMAD R9, R15, R72, R3 ;  /* 0x000000480f098224 */ /* 0x000fe400078e0203 */
[----:B------:R-:W-:Y:S02]  /*3e60*/  @!P0 IMAD.MOV.U32 R3, RZ, RZ, R0 ;  /* 0x000000ffff038224 */ /* 0x000fe400078e0000 */
[----:B------:R-:W-:Y:S02]  /*3e70*/  IMAD R8, R6, R11, R8 ;  /* 0x0000000b06087224 */ /* 0x000fe400078e0208 */
[----:B------:R-:W-:Y:S02]  /*3e80*/  IMAD R13, R3, R2, R13 ;  /* 0x00000002030d7224 */ /* 0x000fe400078e020d */
[----:B------:R-:W-:Y:S02]  /*3e90*/  IMAD R8, R9, R6, R8 ;  /* 0x0000000609087224 */ /* 0x000fe400078e0208 */
.L_x_69:
[----:B------:R-:W-:Y:S05]  /*3ea0*/  BRA.U UP1, `(.L_x_70) ;  /* 0x0000000101107547 */ /* 0x000fea000b800000 */
[----:B------:R-:W-:Y:S04]  /*3eb0*/  MOV R0, UR6 ;  /* 0x0000000600007c02 */ /* 0x000fe80008000f00 */
[----:B------:R-:W-:Y:S04]  /*3ec0*/  SHF.L.U32 R3, R0, 0x1f, RZ ;  /* 0x0000001f00037819 */ /* 0x000fe800000006ff */
[----:B------:R-:W2:Y:S02]  /*3ed0*/  SYNCS.PHASECHK.TRANS64.TRYWAIT P0, [UR7+0x68], R3 ;  /* 0x00006803ff0075a7 */ /* 0x000ea40008001107 */
[----:B--2---:R-:W-:Y:S05]  /*3ee0*/  @!P0 BRA `(.L_x_71) ;  /* 0x0000004800708947 */ /* 0x004fea0003800000 */
.L_x_70:
[----:B------:R-:W-:Y:S02]  /*3ef0*/  R2UR UR19, R21 ;  /* 0x00000000151372ca */ /* 0x000fe400000e0000 */
[----:B------:R-:W-:Y:S02]  /*3f00*/  R2UR UR18, R20 ;  /* 0x00000000141272ca */ /* 0x000fe400000e0000 */
[----:B------:R-:W-:Y:S02]  /*3f10*/  ISETP.NE.U32.AND P2, PT, RZ, UR4, PT ;  /* 0x00000004ff007c0c */ /* 0x000fe4000bf45070 */
[----:B------:R-:W-:Y:S02]  /*3f20*/  SHF.L.U32 R12, R31, 0x1f, RZ ;  /* 0x0000001f1f0c7819 */ /* 0x000fe400000006ff */
[----:B------:R-:W-:Y:S05]  /*3f30*/  ISETP.NE.AND.EX P2, PT, RZ, UR5, PT, P2 ;  /* 0x00000005ff007c0c */ /* 0x000fea000bf45320 */
[----:B------:R-:W-:Y:S02]  /*3f40*/  USHF.L.U32 UR19, UR19, 0x7, URZ ;  /* 0x0000000713137899 */ /* 0x000fe400080006ff */
[----:B------:R-:W-:Y:S01]  /*3f50*/  USHF.L.U32 UR18, UR18, 0x7, URZ ;  /* 0x0000000712127899 */ /* 0x000fe200080006ff */
[----:B------:R-:W-:Y:S11]  /*3f60*/  BRA.U !UP3, `(.L_x_72) ;  /* 0x000000010b347547 */ /* 0x000ff6000b800000 */
[----:B------:R-:W-:Y:S01]  /*3f70*/  UPLOP3.LUT UP0, UPT, UPT, UPT, UP2, 0x80, 0x8 ;  /* 0x000000000008789c */ /* 0x000fe20003f0f020 */
[----:B--2---:R-:W-:Y:S02]  /*3f80*/  HFMA2 R0, -RZ, RZ, 0, 5.9604644775390625e-08 ;  /* 0x00000001ff007431 */ /* 0x004fe400000001ff */
[----:B------:R-:W-:Y:S03]  /*3f90*/  IMAD.MOV.U32 R171, RZ, RZ, 0x1 ;  /* 0x00000001ffab7424 */ /* 0x000fe600078e00ff */
[----:B------:R-:W-:Y:S05]  /*3fa0*/  PLOP3.LUT P0, PT, PT, PT, UP0, 0x80, 0x8 ;  /* 0x000000000008781c */ /* 0x000fea0003f0f008 */
[----:B------:R-:W2:Y:S01]  /*3fb0*/  @UP0 LDCU.64 UR10, c[0x0][0x888] ;  /* 0x00011100ff0a07ac */ /* 0x000ea20008000a00 */
[----:B------:R-:W-:Y:S07]  /*3fc0*/  @UP0 UIMAD UR8, UR36, UR4, URZ ;  /* 0x00000004240802a4 */ /* 0x000fee000f8e02ff */
[----:B------:R-:W-:Y:S01]  /*3fd0*/  @!P0 PRMT R171, R0, 0x7610, R171 ;  /* 0x0000761000ab8816 */ /* 0x000fe200000000ab */
[----:B--2---:R-:W-:Y:S03]  /*3fe0*/  @UP0 UIMAD.WIDE UR10, UR8, 0x4, UR10 ;  /* 0x00000004080a08a5 */ /* 0x004fe6000f8e020a */
[----:B------:R-:W2:Y:S03]  /*3ff0*/  @!UP0 LDCU UR8, c[0x0][0x880] ;  /* 0x00011000ff0887ac */ /* 0x000ea60008000800 */
[----:B------:R-:W-:Y:S01]  /*4000*/  IMAD.U32 R10, RZ, RZ, UR10 ;  /* 0x0000000aff0a7e24 */ /* 0x000fe2000f8e00ff */
[----:B------:R-:W-:Y:S05]  /*4010*/  MOV R11, UR11 ;  /* 0x0000000b000b7c02 */ /* 0x000fea0008000f00 */
[----:B-----5:R3:W5:Y:S02]  /*4020*/  @P0 LDG.E R81, desc[UR46][R10.64] ;  /* 0x0000002e0a510981 */ /* 0x020764000c1e1900 */
[----:B--23--:R-:W-:Y:S07]  /*4030*/  @!P0 IMAD.U32 R81, RZ, RZ, UR8 ;  /* 0x00000008ff518e24 */ /* 0x00cfee000f8e00ff */
.L_x_72:
[----:B-----5:R-:W-:Y:S01]  /*4040*/  @!P2 FSETP.EQ.AND P0, PT, R81, RZ, PT ;  /* 0x000000ff5100a20b */ /* 0x020fe20003f02000 */
[----:B------:R-:W-:Y:S01]  /*4050*/  @!UPT UIADD3 URZ, UPT, UPT, URZ, URZ, URZ ;  /* 0x000000fffffff290 */ /* 0x000fe2000fffe0ff */
[----:B------:R-:W-:Y:S11]  /*4060*/  @!P2 BRA `(.L_x_73) ;  /* 0x000000000014a947 */ /* 0x000ff60003800000 */
[----:B------:R-:W-:Y:S02]  /*4070*/  LOP3.LUT P2, RZ, R171, 0xff, RZ, 0xc0, !PT ;  /* 0x000000ffabff7812 */ /* 0x000fe4000784c0ff */
[----:B------:R-:W-:Y:S04]  /*4080*/  PLOP3.LUT P0, PT, PT, PT, UP0, 0x80, 0x8 ;  /* 0x000000000008781c */ /* 0x000fe80003f0f008 */
[----:B------:R-:W-:Y:S07]  /*4090*/  PLOP3.LUT P0, PT, P0, PT, PT, 0x8, 0x80 ;  /* 0x000000000080781c */ /* 0x000fee000070e170 */
[----:B------:R-:W-:Y:S11]  /*40a0*/  @P2 FSETP.EQ.AND P0, PT, R81, RZ, PT ;  /* 0x000000ff5100220b */ /* 0x000ff60003f02000 */
[----:B------:R-:W-:Y:S02]  /*40b0*/  @!UPT UIADD3 URZ, UPT, UPT, URZ, URZ, URZ ;  /* 0x000000fffffff290 */ /* 0x000fe4000fffe0ff */
.L_x_73:
[----:B------:R-:W3:Y:S01]  /*40c0*/  SYNCS.PHASECHK.TRANS64.TRYWAIT P2, [UR7+0x50], R12 ;  /* 0x0000500cff0075a7 */ /* 0x000ee20008041107 */
[----:B------:R-:W-:Y:S04]  /*40d0*/  ELECT P4, URZ, PT ;  /* 0x0000000000ff782f */ /* 0x000fe80003880000 */
[----:B------:R-:W-:Y:S11]  /*40e0*/  PLOP3.LUT P4, PT, P0, P4, PT, 0xf2, 0x2f ;  /* 0x00000000002f781c */ /* 0x000ff60000789e72 */
[----:B------:R-:W-:Y:S02]  /*40f0*/  @!UPT UIADD3 URZ, UPT, UPT, URZ, URZ, URZ ;  /* 0x000000fffffff290 */ /* 0x000fe4000fffe0ff */
[----:B-1----:R-:W-:Y:S05]  /*4100*/  @!P4 IADD3 R21, P0, PT, R32, 0x580, RZ ;  /* 0x000005802015c810 */ /* 0x002fea0007f1e0ff */
[----:B------:R-:W-:Y:S01]  /*4110*/  @!P4 IMAD.X R20, RZ, RZ, R33, P0 ;  /* 0x000000ffff14c224 */ /* 0x000fe200000e0621 */
[----:B---3--:R-:W-:Y:S07]  /*4120*/  @!P2 BRA `(.L_x_74) ;  /* 0x0000004400f8a947 */ /* 0x008fee0003800000 */
.L_x_136:
[----:B------:R-:W3:Y:S01]  /*4130*/  LDC.64 R14, c[0x0][0xb10] ;  /* 0x0002c400ff0e7b82 */ /* 0x000ee20000000a00 */
[----:B------:R-:W-:Y:S01]  /*4140*/  @!P4 R2UR UR8, R20 ;  /* 0x000000001408c2ca */ /* 0x000fe200000e0000 */
[----:B------:R-:W-:Y:S01]  /*4150*/  VOTEU.ALL UP1, P4 ;  /* 0x0000000000ff7886 */ /* 0x000fe20002020000 */
[----:B------:R-:W-:Y:S01]  /*4160*/  @!P4 R2UR UR9, R21 ;  /* 0x000000001509c2ca */ /* 0x000fe200000e0000 */
[----:B------:R-:W-:Y:S01]  /*4170*/  UMOV UR10, 0x0 ;  /* 0x00000000000a7882 */ /* 0x000fe20000000000 */
[----:B------:R-:W-:Y:S03]  /*4180*/  UMOV UR11, 0x10000000 ;  /* 0x10000000000b7882 */ /* 0x000fe60000000000 */
[----:B------:R-:W5:Y:S01]  /*4190*/  LDC.64 R10, c[0x0][0xb18] ;  /* 0x0002c600ff0a7b82 */ /* 0x000f620000000a00 */
[----:B------:R-:W-:Y:S01]  /*41a0*/  @!UP1 UIADD3 UR16, UPT, UPT, UR7, 0x200, URZ ;  /* 0x0000020007109890 */ /* 0x000fe2000fffe0ff */
[----:B------:R-:W-:Y:S01]  /*41b0*/  @P3 SHF.R.U32.HI R28, RZ, 0x10, R25 ;  /* 0x00000010ff1c3819 */ /* 0x000fe20000011619 */
[----:B------:R-:W-:Y:S01]  /*41c0*/  VOTEU.ALL UP1, P4 ;  /* 0x0000000000ff7886 */ /* 0x000fe20002020000 */
[----:B------:R-:W-:Y:S01]  /*41d0*/  UMOV UR20, UR36 ;  /* 0x0000002400147c82 */ /* 0x000fe20008000000 */
[----:B------:R-:W-:Y:S03]  /*41e0*/  VIADD R30, R30, 0x1 ;  /* 0x000000011e1e7836 */ /* 0x000fe60000000000 */
[----:B--2---:R-:W2:Y:S01]  /*41f0*/  @!P1 LDC R0, c[0x0][0xb20] ;  /* 0x0002c800ff009b82 */ /* 0x004ea20000000800 */
[----:B------:R-:W-:Y:S01]  /*4200*/  IMAD.U32 R21, RZ, RZ, UR8 ;  /* 0x00000008ff157e24 */ /* 0x000fe2000f8e00ff */
[----:B------:R-:W-:Y:S06]  /*4210*/  UPRMT UR8, UR37, 0x654, UR17 ;  /* 0x0000065425087896 */ /* 0x000fec0008000011 */
[----:B-1----:R-:W1:Y:S01]  /*4220*/  @!P1 LDC R3, c[0x0][0xb0c] ;  /* 0x0002c300ff039b82 */ /* 0x002e620000000800 */
[----:B------:R-:W-:Y:S01]  /*4230*/  IMAD.U32 R20, RZ, RZ, UR9 ;  /* 0x00000009ff147e24 */ /* 0x000fe2000f8e00ff */
[----:B------:R-:W-:Y:S04]  /*4240*/  @!P4 R2UR UR15, R21 ;  /* 0x00000000150fc2ca */ /* 0x000fe800000e0000 */
[----:B------:R-:W-:Y:S01]  /*4250*/  @!P4 R2UR UR14, R20 ;  /* 0x00000000140ec2ca */ /* 0x000fe200000e0000 */
[----:B------:R-:W-:Y:S11]  /*4260*/  @!P4 IMAD.MOV.U32 R20, RZ, RZ, 0x2000 ;  /* 0x00002000ff14c424 */ /* 0x000ff600078e00ff */
[----:B------:R-:W-:Y:S01]  /*4270*/  @!UPT UIADD3 URZ, UPT, UPT, URZ, URZ, URZ ;  /* 0x000000fffffff290 */ /* 0x000fe2000fffe0ff */
[----:B------:R1:W-:Y:S01]  /*4280*/  @!UP1 UTMALDG.3D [UR16], [UR14], desc[UR10] ;  /* 0x00000a100e0095b4 */ /* 0x0003e20008011000 */
[----:B------:R1:W-:Y:S02]  /*4290*/  @!P4 SYNCS.ARRIVE.TRANS64.RED.A0TR RZ, [UR7+0x40], R20 ;  /* 0x00004014ffffc9a7 */ /* 0x0003e40008300407 */
[----:B-1----:R-:W-:Y:S01]  /*42a0*/  @!P1 ISETP.NE.AND P2, PT, R3, 0x1, PT ;  /* 0x000000010300980c */ /* 0x002fe20003f45270 */
[C---:B---3--:R-:W-:Y:S01]  /*42b0*/  @!P1 IMAD.HI.U32 R14, R13.reuse, R14, RZ ;  /* 0x0000000e0d0e9227 */ /* 0x048fe200078e00ff */
[----:B-----5:R-:W-:Y:S03]  /*42c0*/  @!P1 ISETP.NE.AND P0, PT, R10, 0x1, PT ;  /* 0x000000010a00980c */ /* 0x020fe60003f05270 */
[C---:B------:R-:W-:Y:S01]  /*42d0*/  @!P1 IMAD.HI.U32 R11, R8.reuse, R11, RZ ;  /* 0x0000000b080b9227 */ /* 0x040fe200078e00ff */
[----:B------:R-:W-:Y:S04]  /*42e0*/  @!P1 SHF.R.U32.HI R14, RZ, R15, R14 ;  /* 0x0000000fff0e9219 */ /* 0x000fe8000001160e */
[----:B--2---:R-:W-:Y:S01]  /*42f0*/  @!P1 SHF.R.U32.HI R9, RZ, R0, R11 ;  /* 0x00000000ff099219 */ /* 0x004fe2000001160b */
[----:B------:R-:W-:Y:S01]  /*4300*/  SYNCS.ARRIVE.TRANS64.RED.A1T0 RZ, [UR8], RZ ;  /* 0x000000ffffff79a7 */ /* 0x000fe20008100408 */
[----:B------:R-:W-:Y:S02]  /*4310*/  @!P1 SEL R14, R13, R14, !P2 ;  /* 0x0000000e0d0e9207 */ /* 0x000fe40005000000 */
[----:B------:R-:W-:Y:S01]  /*4320*/  @!P1 SEL R9, R8, R9, !P0 ;  /* 0x0000000908099207 */ /* 0x000fe20004000000 */
[----:B------:R-:W1:Y:S04]  /*4330*/  SYNCS.PHASECHK.TRANS64.TRYWAIT P5, [UR7+0x58], R12 ;  /* 0x0000580cff0075a7 */ /* 0x000e6800080a1107 */
[----:B------:R-:W-:Y:S02]  /*4340*/  @!P1 IMAD.IADD R0, R9, 0x1, -R14 ;  /* 0x0000000109009824 */ /* 0x000fe400078e0a0e */
[----:B------:R-:W-:Y:S02]  /*4350*/  @!P1 IMAD.IADD R9, R14, 0x1, -R9 ;  /* 0x000000010e099824 */ /* 0x000fe400078e0a09 */
[----:B------:R-:W-:Y:S02]  /*4360*/  @!P1 IMAD R13, R0, R3, R13 ;  /* 0x00000003000d9224 */ /* 0x000fe400078e020d */
[----:B------:R-:W-:Y:S01]  /*4370*/  @!P1 IMAD R8, R9, R10, R8 ;  /* 0x0000000a09089224 */ /* 0x000fe200078e0208 */
[----:B-1----:R-:W-:Y:S06]  /*4380*/  @!P5 BRA `(.L_x_75) ;  /* 0x000000440078d947 */ /* 0x002fec0003800000 */
.L_x_138:
[----:B-1----:R-:W-:Y:S01]  /*4390*/  @!P4 IADD3 R3, P0, PT, R32, 0x580, RZ ;  /* 0x000005802003c810 */ /* 0x002fe20007f1e0ff */
[----:B------:R-:W-:Y:S01]  /*43a0*/  VOTEU.ALL UP1, P4 ;  /* 0x0000000000ff7886 */ /* 0x000fe20002020000 */
[----:B------:R-:W-:Y:S01]  /*43b0*/  UMOV UR20, 0x0 ;  /* 0x0000000000147882 */ /* 0x000fe20000000000 */
[----:B------:R-:W-:Y:S01]  /*43c0*/  UMOV UR21, 0x10000000 ;  /* 0x1000000000157882 */ /* 0x000fe20000000000 */
[----:B------:R-:W-:Y:S01]  /*43d0*/  @!P4 R2UR UR9, R3 ;  /* 0x000000000309c2ca */ /* 0x000fe200000e0000 */
[----:B------:R-:W-:Y:S01]  /*43e0*/  @!P4 IMAD.X R0, RZ, RZ, R33, P0 ;  /* 0x000000ffff00c224 */ /* 0x000fe200000e0621 */
[----:B------:R-:W-:Y:S01]  /*43f0*/  @!UP1 UIADD3 UR10, UPT, UPT, UR18, 0x40, URZ ;  /* 0x00000040120a9890 */ /* 0x000fe2000fffe0ff */
[----:B------:R-:W-:Y:S01]  /*4400*/  ISETP.NE.AND P0, PT, R30, 0x2, PT ;  /* 0x000000021e00780c */ /* 0x000fe20003f05270 */
[----:B------:R-:W-:Y:S01]  /*4410*/  UMOV UR11, UR19 ;  /* 0x00000013000b7c82 */ /* 0x000fe20008000000 */
[----:B------:R-:W-:Y:S01]  /*4420*/  UMOV UR12, UR36 ;  /* 0x00000024000c7c82 */ /* 0x000fe20008000000 */
[----:B------:R-:W-:Y:S01]  /*4430*/  @!P4 R2UR UR8, R0 ;  /* 0x000000000008c2ca */ /* 0x000fe200000e0000 */
[----:B------:R-:W-:Y:S01]  /*4440*/  IMAD.IADD R20, R8, 0x1, R147 ;  /* 0x0000000108147824 */ /* 0x000fe200078e0293 */
[----:B------:R-:W-:Y:S01]  /*4450*/  @P3 R2UR UR36, R28 ;  /* 0x000000001c2432ca */ /* 0x000fe200000e0000 */
[----:B------:R-:W-:Y:S01]  /*4460*/  IMAD.IADD R21, R13, 0x1, R170 ;  /* 0x000000010d157824 */ /* 0x000fe200078e02aa */
[----:B------:R-:W-:Y:S02]  /*4470*/  SEL R0, RZ, 0x1, P0 ;  /* 0x00000001ff007807 */ /* 0x000fe40000000000 */
[----:B------:R-:W-:Y:S01]  /*4480*/  LOP3.LUT R31, R31, 0x1, RZ, 0x3c, !PT ;  /* 0x000000011f1f7812 */ /* 0x000fe200078e3cff */
[----:B------:R-:W-:Y:S01]  /*4490*/  IMAD.U32 R10, RZ, RZ, UR9 ;  /* 0x00000009ff0a7e24 */ /* 0x000fe2000f8e00ff */
[----:B------:R-:W-:Y:S01]  /*44a0*/  @!UP1 UIADD3 UR9, UPT, UPT, UR7, 0x48, URZ ;  /* 0x0000004807099890 */ /* 0x000fe2000fffe0ff */
[----:B------:R-:W-:Y:S02]  /*44b0*/  LOP3.LUT R29, R29, R0, RZ, 0x3c, !PT ;  /* 0x000000001d1d7212 */ /* 0x000fe400078e3cff */
[----:B------:R-:W-:Y:S02]  /*44c0*/  SEL R30, R30, RZ, P0 ;  /* 0x000000ff1e1e7207 */ /* 0x000fe40000000000 */
[----:B------:R-:W-:Y:S01]  /*44d0*/  IMAD.U32 R11, RZ, RZ, UR8 ;  /* 0x00000008ff0b7e24 */ /* 0x000fe2000f8e00ff */
[----:B------:R-:W-:Y:S01]  /*44e0*/  @!P4 R2UR UR14, R10 ;  /* 0x000000000a0ec2ca */ /* 0x000fe200000e0000 */
[----:B------:R-:W-:Y:S01]  /*44f0*/  @!UP1 UIADD3 UR8, UPT, UPT, UR7, 0x2200, URZ ;  /* 0x0000220007089890 */ /* 0x000fe2000fffe0ff */
[----:B------:R-:W-:Y:S02]  /*4500*/  VOTEU.ALL UP1, P4 ;  /* 0x0000000000ff7886 */ /* 0x000fe40002020000 */
[----:B------:R-:W-:Y:S11]  /*4510*/  @!P4 R2UR UR15, R11 ;  /* 0x000000000b0fc2ca */ /* 0x000ff600000e0000 */
[----:B------:R-:W-:Y:S02]  /*4520*/  @!UPT UIADD3 URZ, UPT, UPT, URZ, URZ, URZ ;  /* 0x000000fffffff290 */ /* 0x000fe4000fffe0ff */
[----:B------:R2:W-:Y:S01]  /*4530*/  @!UP1 UTMALDG.3D [UR8], [UR14], desc[UR20] ;  /* 0x000014080e0095b4 */ /* 0x0005e20008011000 */
[----:B------:R2:W-:Y:S01]  /*4540*/  @!P4 SYNCS.ARRIVE.TRANS64.RED.A0TR RZ, [UR7+0x48], R23 ;  /* 0x00004817ffffc9a7 */ /* 0x0005e20008300407 */
[----:B------:R-:W-:Y:S01]  /*4550*/  UPLOP3.LUT UP1, UPT, UPT, UPT, UPT, 0x80, 0x8 ;  /* 0x000000000008789c */ /* 0x000fe20003f2f070 */
[----:B------:R-:W-:Y:S01]  /*4560*/  SYNCS.ARRIVE.TRANS64.RED.A1T0 RZ, [UR13], RZ ;  /* 0x000000ffffff79a7 */ /* 0x000fe2000810040d */
[----:B------:R-:W-:Y:S09]  /*4570*/  @P3 BRA `(.L_x_76) ;  /* 0xfffffff400503947 */ /* 0x000ff2000383ffff */
[----:B------:R-:W-:-:S04]  /*4580*/  SHF.L.U32 R3, R31, 0x1f, RZ ;  /* 0x0000001f1f037819 */ /* 0x000fc800000006ff */
[----:B------:R-:W1:Y:S02]  /*4590*/  SYNCS.PHASECHK.TRANS64.TRYWAIT P0, [UR7+0x50], R3 ;  /* 0x00005003ff0075a7 */ /* 0x000e640008001107 */
[----:B-1----:R-:W-:Y:S05]  /*45a0*/  @!P0 BRA `(.L_x_77) ;  /* 0x0000004400088947 */ /* 0x002fea0003800000 */
.L_x_140:
[----:B-1----:R-:W-:-:S07]  /*45b0*/  MOV R0, UR7 ;  /* 0x0000000700007c02 */ /* 0x002fce0008000f00 */
.L_x_78:
[----:B-1----:R-:W-:-:S04]  /*45c0*/  SHF.L.U32 R3, R31, 0x1f, RZ ;  /* 0x0000001f1f037819 */ /* 0x002fc800000006ff */
[----:B------:R1:W3:Y:S03]  /*45d0*/  SYNCS.PHASECHK.TRANS64.TRYWAIT P0, [R0+URZ+0x58], R3 ;  /* 0x00005803000075a7 */ /* 0x0002e600080011ff */
[----:B---3--:R-:W-:Y:S05]  /*45e0*/  @!P0 NANOSLEEP.SYNCS 0x989680 ;  /* 0x009896800000895d */ /* 0x008fea0003900000 */
[----:B------:R-:W3:Y:S02]  /*45f0*/  @!P0 SYNCS.PHASECHK.TRANS64 P0, [R0+URZ+0x58], R3 ;  /* 0x00005803000085a7 */ /* 0x000ee400080010ff */
[----:B--23--:R-:W-:Y:S05]  /*4600*/  @P0 EXIT ;  /* 0x000000000000094d */ /* 0x00cfea0003800000 */
[----:B------:R-:W-:Y:S05]  /*4610*/  BRA `(.L_x_78) ;  /* 0xfffffffc00e87947 */ /* 0x000fea000383ffff */
.L_x_67:
[----:B------:R-:W-:-:S06]  /*4620*/  UISETP.GE.AND UP1, UPT, UR8, 0x4, UPT ;  /* 0x000000040800788c */ /* 0x000fcc000bf26270 */
[----:B------:R-:W-:-:S13]  /*4630*/  PLOP3.LUT P0, PT, PT, PT, UP1, 0x80, 0x8 ;  /* 0x000000000008781c */ /* 0x000fda0003f0f018 */
[----:B------:R-:W-:Y:S05]  /*4640*/  @!P0 EXIT ;  /* 0x000000000000894d */ /* 0x000fea0003800000 */
[----:B------:R-:W-:Y:S01]  /*4650*/  BAR.SYNC.DEFER_BLOCKING 0x6, 0xa0 ;  /* 0x0182800000007b1d */ /* 0x000fe20000010000 */
[C---:B------:R-:W-:Y:S01]  /*4660*/  IMAD.SHL.U32 R3, R189.reuse, 0x40, RZ ;  /* 0x00000040bd037824 */ /* 0x040fe200078e00ff */
[C---:B------:R-:W-:Y:S01]  /*4670*/  LOP3.LUT R193, R189.reuse, 0x60, RZ, 0xc0, !PT ;  /* 0x00000060bdc17812 */ /* 0x040fe200078ec0ff */
[C---:B------:R-:W-:Y:S01]  /*4680*/  IMAD.SHL.U32 R172, R189.reuse, 0x8, RZ ;  /* 0x00000008bdac7824 */ /* 0x040fe200078e00ff */
[C---:B------:R-:W-:Y:S01]  /*4690*/  LOP3.LUT R191, R189.reuse, 0x2, RZ, 0xc0, !PT ;  /* 0x00000002bdbf7812 */ /* 0x040fe200078ec0ff */
[----:B------:R-:W-:Y:S01]  /*46a0*/  IMAD.U32 R79, R189, 0x10000, RZ ;  /* 0x00010000bd4f7824 */ /* 0x000fe200078e00ff */
[----:B------:R-:W-:Y:S02]  /*46b0*/  UMOV UR49, 0x400 ;  /* 0x0000040000317882 */ /* 0x000fe40000000000 */
[----:B------:R-:W1:Y:S01]  /*46c0*/  LDC R177, c[0x0][0x370] ;  /* 0x0000dc00ffb17b82 */ /* 0x000e620000000800 */
[----:B------:R-:W-:Y:S01]  /*46d0*/  ULEA UR49, UR37, UR49, 0x18 ;  /* 0x0000003125317291 */ /* 0x000fe2000f8ec0ff */
[----:B------:R-:W-:Y:S01]  /*46e0*/  LOP3.LUT R5, R3, 0x180, RZ, 0xc0, !PT ;  /* 0x0000018003057812 */ /* 0x000fe200078ec0ff */
[----:B------:R-:W-:Y:S01]  /*46f0*/  HFMA2 R195, -RZ, RZ, 0, 0 ;  /* 0x00000000ffc37431 */ /* 0x000fe200000001ff */
[----:B------:R-:W-:Y:S01]  /*4700*/  LOP3.LUT R79, R79, 0x600000, RZ, 0xc0, !PT ;  /* 0x006000004f4f7812 */ /* 0x000fe200078ec0ff */
[----:B------:R-:W-:Y:S01]  /*4710*/  UIADD3 UR4, UPT, UPT, UR49, 0x4200, URZ ;  /* 0x0000420031047890 */ /* 0x000fe2000fffe0ff */
[----:B------:R-:W-:Y:S01]  /*4720*/  LOP3.LUT R172, R5, 0x30, R172, 0xf8, !PT ;  /* 0x0000003005ac7812 */ /* 0x000fe200078ef8ac */
[----:B------:R-:W-:Y:S01]  /*4730*/  IMAD.MOV.U32 R76, RZ, RZ, RZ ;  /* 0x000000ffff4c7224 */ /* 0x000fe200078e00ff */
[----:B------:R-:W2:Y:S01]  /*4740*/  LDC R74, c[0x0][0xb0c] ;  /* 0x0002c300ff4a7b82 */ /* 0x000ea20000000800 */
[----:B------:R-:W-:-:S02]  /*4750*/  LOP3.LUT R189, R189, 0x4, RZ, 0xc0, !PT ;  /* 0x00000004bdbd7812 */ /* 0x000fc400078ec0ff */
[----:B------:R-:W-:Y:S02]  /*4760*/  CS2R R182, SRZ ;  /* 0x0000000000b67805 */ /* 0x000fe4000001ff00 */
[----:B------:R-:W-:Y:S02]  /*4770*/  LOP3.LUT R172, R172, 0x1e40, R3, 0xf8, !PT ;  /* 0x00001e40acac7812 */ /* 0x000fe400078ef803 */
[----:B------:R-:W-:Y:S02]  /*4780*/  CS2R R180, SRZ ;  /* 0x0000000000b47805 */ /* 0x000fe4000001ff00 */
[----:B------:R-:W-:Y:S01]  /*4790*/  IADD3 R188, PT, PT, -R189, 0x2, RZ ;  /* 0x00000002bdbc7810 */ /* 0x000fe20007ffe1ff */
[----:B------:R-:W-:Y:S01]  /*47a0*/  IMAD.MOV R176, RZ, RZ, -R191 ;  /* 0x000000ffffb07224 */ /* 0x000fe200078e0abf */
[----:B------:R-:W-:Y:S01]  /*47b0*/  MOV R192, UR4 ;  /* 0x0000000400c07c02 */ /* 0x000fe20008000f00 */
[----:B------:R-:W4:Y:S01]  /*47c0*/  LDC R174, c[0x0][0xb20] ;  /* 0x0002c800ffae7b82 */ /* 0x000f220000000800 */
[----:B------:R-:W3:Y:S01]  /*47d0*/  LDS R0, [UR49+0x120] ;  /* 0x00012031ff007984 */ /* 0x000ee20008000800 */
[----:B------:R-:W-:Y:S01]  /*47e0*/  VIADD R190, R172, UR49 ;  /* 0x00000031acbe7c36 */ /* 0x000fe20008000000 */
[----:B------:R-:W1:Y:S01]  /*47f0*/  LDCU.64 UR52, c[0x0][0x348] ;  /* 0x00006900ff3477ac */ /* 0x000e620008000a00 */
[----:B------:R-:W-:-:S02]  /*4800*/  IMAD.MOV R175, RZ, RZ, -R189 ;  /* 0x000000ffffaf7224 */ /* 0x000fc400078e0abd */
[----:B------:R-:W-:Y:S01]  /*4810*/  VIADD R190, R190, 0x200 ;  /* 0x00000200bebe7836 */ /* 0x000fe20000000000 */
[----:B------:R-:W1:Y:S01]  /*4820*/  LDCU.64 UR38, c[0x0][0x888] ;  /* 0x00011100ff2677ac */ /* 0x000e620008000a00 */
[----:B------:R-:W1:Y:S01]  /*4830*/  LDC R73, c[0x0][0xb30] ;  /* 0x0002cc00ff497b82 */ /* 0x000e620000000800 */
[----:B------:R-:W1:Y:S01]  /*4840*/  LDCU.64 UR44, c[0x0][0x890] ;  /* 0x00011200ff2c77ac */ /* 0x000e620008000a00 */
[----:B------:R-:W-:-:S06]  /*4850*/  UIADD3 UR48, UPT, UPT, UR49, 0x200, URZ ;  /* 0x0000020031307890 */ /* 0x000fcc000fffe0ff */
[----:B------:R-:W1:Y:S08]  /*4860*/  LDC.64 R168, c[0x0][0xb10] ;  /* 0x0002c400ffa87b82 */ /* 0x000e700000000a00 */
[----:B------:R-:W1:Y:S08]  /*4870*/  LDC.64 R70, c[0x0][0xb18] ;  /* 0x0002c600ff467b82 */ /* 0x000e700000000a00 */
[----:B------:R-:W1:Y:S08]  /*4880*/  LDC.64 R68, c[0x0][0xb28] ;  /* 0x0002ca00ff447b82 */ /* 0x000e700000000a00 */
[----:B------:R-:W1:Y:S01]  /*4890*/  LDC.64 R166, c[0x0][0x8b0] ;  /* 0x00022c00ffa67b82 */ /* 0x000e620000000a00 */
[----:B---3--:R-:W-:-:S07]  /*48a0*/  IMAD.IADD R79, R0, 0x1, R79 ;  /* 0x00000001004f7824 */ /* 0x008fce00078e024f */
[----:B------:R-:W3:Y:S08]  /*48b0*/  LDC.64 R164, c[0x0][0x8a8] ;  /* 0x00022a00ffa47b82 */ /* 0x000ef00000000a00 */
[----:B--2-4-:R-:W1:Y:S02]  /*48c0*/  LDC R178, c[0x0][0x374] ;  /* 0x0000dd00ffb27b82 */ /* 0x014e640000000800 */
.L_x_105:
[C---:B------:R-:W-:Y:S02]  /*48d0*/  LEA R0, R195.reuse, UR49, 0x3 ;  /* 0x00000031c3007c11 */ /* 0x040fe4000f8e18ff */
[----:B------:R-:W-:Y:S02]  /*48e0*/  SHF.L.U32 R3, R182, 0x1f, RZ ;  /* 0x0000001fb6037819 */ /* 0x000fe400000006ff */
[----:B------:R-:W-:Y:S02]  /*48f0*/  LEA R16, R195, UR49, 0x4 ;  /* 0x00000031c3107c11 */ /* 0x000fe4000f8e20ff */
[----:B------:R-:W2:Y:S02]  /*4900*/  SYNCS.PHASECHK.TRANS64.TRYWAIT P0, [R0+URZ+0x70], R3 ;  /* 0x00007003000075a7 */ /* 0x000ea400080011ff */
[----:B-12---:R-:W-:Y:S05]  /*4910*/  @!P0 BRA `(.L_x_79) ;  /* 0x0000004000448947 */ /* 0x006fea0003800000 */
.L_x_141:
[----:B------:R-:W4:Y:S01]  /*4920*/  LDC.64 R12, c[0x0][0xb10] ;  /* 0x0002c400ff0c7b82 */ /* 0x000f220000000a00 */
[----:B------:R-:W3:Y:S01]  /*4930*/  LDS.128 R16, [R16+0x100] ;  /* 0x0001000010107984 */ /* 0x000ee20000000c00 */
[----:B-1----:R-:W-:Y:S01]  /*4940*/  ISETP.NE.AND P1, PT, R73, 0x1, PT ;  /* 0x000000014900780c */ /* 0x002fe20003f25270 */
[----:B--2---:R-:W-:Y:S01]  /*4950*/  VIADD R0, R0, 0x80 ;  /* 0x0000008000007836 */ /* 0x004fe20000000000 */
[----:B------:R-:W-:Y:S04]  /*4960*/  ISETP.GE.AND P0, PT, R72, 0x1, PT ;  /* 0x000000014800780c */ /* 0x000fe80003f06270 */
[----:B------:R-:W1:Y:S01]  /*4970*/  LDC.64 R10, c[0x0][0xb18] ;  /* 0x0002c600ff0a7b82 */ /* 0x000e620000000a00 */
[----:B------:R-:W-:Y:S01]  /*4980*/  PRMT R0, RZ, 0x654, R0 ;  /* 0x00000654ff007816 */ /* 0x000fe20000000000 */
[----:B------:R-:W-:Y:S01]  /*4990*/  @!PT LDS RZ, [RZ] ;  /* 0x00000000fffff984 */ /* 0x000fe20000000800 */
[----:B------:R-:W-:Y:S01]  /*49a0*/  @!PT LDS RZ, [RZ] ;  /* 0x00000000fffff984 */ /* 0x000fe20000000800 */
[----:B------:R-:W-:Y:S01]  /*49b0*/  @!PT LDS RZ, [RZ] ;  /* 0x00000000fffff984 */ /* 0x000fe20000000800 */
[----:B------:R-:W-:Y:S01]  /*49c0*/  @!PT LDS RZ, [RZ] ;  /* 0x00000000fffff984 */ /* 0x000fe20000000800 */
[----:B------:R2:W-:Y:S06]  /*49d0*/  MEMBAR.ALL.CTA ;  /* 0x0000000000007992 */ /* 0x0005ec0000008000 */
[----:B--2---:R-:W2:Y:S01]  /*49e0*/  FENCE.VIEW.ASYNC.S ;  /* 0x00000000000073c6 */ /* 0x004ea20000000000 */
[----:B------:R-:W1:Y:S08]  /*49f0*/  @!P1 LDC R14, c[0x0][0xb20] ;  /* 0x0002c800ff0e9b82 */ /* 0x000e700000000800 */
[----:B------:R-:W1:Y:S01]  /*4a00*/  @!P1 LDC R9, c[0x0][0xb0c] ;  /* 0x0002c300ff099b82 */ /* 0x000e620000000800 */
[----:B--2---:R2:W-:Y:S01]  /*4a10*/  SYNCS.ARRIVE.TRANS64.RED.A1T0 RZ, [R0+URZ], RZ ;  /* 0x000000ff00ff79a7 */ /* 0x0045e200081004ff */
[----:B---3--:R-:W-:Y:S04]  /*4a20*/  LOP3.LUT P4, RZ, R18, 0x1, RZ, 0xc0, !PT ;  /* 0x0000000112ff7812 */ /* 0x008fe8000788c0ff */
[----:B------:R-:W-:Y:S09]  /*4a30*/  P2R R194, PR, RZ, 0x10 ;  /* 0x00000010ffc27803 */ /* 0x000ff20000000000 */
[----:B------:R-:W-:Y:S02]  /*4a40*/  @P4 MOV R77, R16 ;  /* 0x00000010004d4202 */ /* 0x000fe40000000f00 */
[----:B------:R-:W-:Y:S01]  /*4a50*/  @P4 LOP3.LUT R75, R17, 0xffff, RZ, 0xc0, !PT ;  /* 0x0000ffff114b4812 */ /* 0x000fe200078ec0ff */
[----:B--2-4-:R-:W-:Y:S06]  /*4a60*/  @!P0 BRA `(.L_x_80) ;  /* 0x0000000000a48947 */ /* 0x014fec0003800000 */
[----:B------:R-:W-:Y:S01]  /*4a70*/  IMAD.HI.U32 R23, R178, R71, RZ ;  /* 0x00000047b2177227 */ /* 0x000fe200078e00ff */
[----:B------:R-:W-:Y:S02]  /*4a80*/  ISETP.NE.AND P0, PT, R70, 0x1, PT ;  /* 0x000000014600780c */ /* 0x000fe40003f05270 */
[----:B------:R-:W-:Y:S01]  /*4a90*/  ISETP.NE.AND P2, PT, R72, 0x1, PT ;  /* 0x000000014800780c */ /* 0x000fe20003f45270 */
[----:B------:R-:W-:Y:S01]  /*4aa0*/  IMAD.HI.U32 R22, R177, R168, RZ ;  /* 0x000000a8b1167227 */ /* 0x000fe200078e00ff */
[----:B------:R-:W-:Y:S02]  /*4ab0*/  SHF.R.U32.HI R23, RZ, R174, R23 ;  /* 0x000000aeff177219 */ /* 0x000fe40000011617 */
[----:B------:R-:W-:Y:S01]  /*4ac0*/  ISETP.NE.AND P3, PT, R74, 0x1, PT ;  /* 0x000000014a00780c */ /* 0x000fe20003f65270 */
[----:B------:R-:W-:Y:S01]  /*4ad0*/  IMAD.HI.U32 R26, R77, R168, RZ ;  /* 0x000000a84d1a7227 */ /* 0x000fe200078e00ff */
[----:B------:R-:W-:Y:S02]  /*4ae0*/  SHF.R.U32.HI R22, RZ, R169, R22 ;  /* 0x000000a9ff167219 */ /* 0x000fe40000011616 */
[----:B------:R-:W-:Y:S01]  /*4af0*/  SEL R3, R178, R23, !P0 ;  /* 0x00000017b2037207 */ /* 0x000fe20004000000 */
[----:B------:R-:W-:Y:S01]  /*4b00*/  IMAD.HI.U32 R23, R75, R71, RZ ;  /* 0x000000474b177227 */ /* 0x000fe200078e00ff */
[----:B------:R-:W-:Y:S02]  /*4b10*/  SEL R7, R177, R22, !P3 ;  /* 0x00000016b1077207 */ /* 0x000fe40005800000 */
[----:B------:R-:W-:Y:S01]  /*4b20*/  SHF.R.U32.HI R26, RZ, R169, R26 ;  /* 0x000000a9ff1a7219 */ /* 0x000fe2000001161a */
[-C--:B------:R-:W-:Y:S04]  /*4b30*/  IMAD.HI.U32 R22, R3, R68.reuse, RZ ;  /* 0x0000004403167227 */ /* 0x080fe800078e00ff */
[----:B------:R-:W-:Y:S01]  /*4b40*/  IMAD.HI.U32 R24, R7, R68, RZ ;  /* 0x0000004407187227 */ /* 0x000fe200078e00ff */
[-C--:B------:R-:W-:Y:S02]  /*4b50*/  @P2 SHF.R.U32.HI R3, RZ, R69.reuse, R22 ;  /* 0x00000045ff032219 */ /* 0x080fe40000011616 */
[----:B------:R-:W-:Y:S02]  /*4b60*/  SHF.R.U32.HI R22, RZ, R174, R23 ;  /* 0x000000aeff167219 */ /* 0x000fe40000011617 */
[----:B------:R-:W-:Y:S01]  /*4b70*/  @P2 SHF.R.U32.HI R7, RZ, R69, R24 ;  /* 0x00000045ff072219 */ /* 0x000fe20000011618 */
[C---:B------:R-:W-:Y:S01]  /*4b80*/  IMAD R2, R72.reuse, R3, RZ ;  /* 0x0000000348027224 */ /* 0x040fe200078e02ff */
[----:B------:R-:W-:Y:S02]  /*4b90*/  SEL R5, R75, R22, !P0 ;  /* 0x000000164b057207 */ /* 0x000fe40004000000 */
[----:B------:R-:W-:Y:S01]  /*4ba0*/  SEL R3, R77, R26, !P3 ;  /* 0x0000001a4d037207 */ /* 0x000fe20005800000 */
[----:B------:R-:W-:Y:S01]  /*4bb0*/  IMAD R4, R72, R7, RZ ;  /* 0x0000000748047224 */ /* 0x000fe200078e02ff */
[C---:B------:R-:W-:Y:S01]  /*4bc0*/  ISETP.GE.AND P0, PT, R5.reuse, R2, PT ;  /* 0x000000020500720c */ /* 0x040fe20003f06270 */
[----:B------:R-:W-:Y:S03]  /*4bd0*/  IMAD.HI.U32 R6, R5, R68, RZ ;  /* 0x0000004405067227 */ /* 0x000fe600078e00ff */
[----:B------:R-:W-:Y:S01]  /*4be0*/  ISETP.GE.OR P0, PT, R3, R4, P0 ;  /* 0x000000040300720c */ /* 0x000fe20000706670 */
[----:B------:R-:W-:Y:S01]  /*4bf0*/  IMAD.MOV R4, RZ, RZ, -R3 ;  /* 0x000000ffff047224 */ /* 0x000fe200078e0a03 */
[-C--:B------:R-:W-:Y:S03]  /*4c00*/  SHF.R.U32.HI R6, RZ, R69.reuse, R6 ;  /* 0x00000045ff067219 */ /* 0x080fe60000011606 */
[----:B------:R-:W-:Y:S01]  /*4c10*/  IMAD R77, R74, R4, R77 ;  /* 0x000000044a4d7224 */ /* 0x000fe200078e024d */
[----:B------:R-:W-:Y:S05]  /*4c20*/  SEL R15, R5, R6, !P2 ;  /* 0x00000006050f7207 */ /* 0x000fea0005000000 */
[----:B------:R-:W-:Y:S02]  /*4c30*/  IMAD.MOV R6, RZ, RZ, -R15 ;  /* 0x000000ffff067224 */ /* 0x000fe400078e0a0f */
[C---:B------:R-:W-:Y:S04]  /*4c40*/  @!P0 IMAD.HI.U32 R2, R3.reuse, R68, RZ ;  /* 0x0000004403028227 */ /* 0x040fe800078e00ff */
[----:B------:R-:W-:Y:S01]  /*4c50*/  IMAD R6, R72, R6, R5 ;  /* 0x0000000648067224 */ /* 0x000fe200078e0205 */
[----:B------:R-:W-:Y:S04]  /*4c60*/  @!P0 SHF.R.U32.HI R2, RZ, R69, R2 ;  /* 0x00000045ff028219 */ /* 0x000fe80000011602 */
[----:B------:R-:W-:Y:S02]  /*4c70*/  @!P0 SEL R0, R3, R2, !P2 ;  /* 0x0000000203008207 */ /* 0x000fe40005000000 */
[----:B------:R-:W-:Y:S02]  /*4c80*/  IADD3 R2, PT, PT, -R5, RZ, RZ ;  /* 0x000000ff05027210 */ /* 0x000fe40007ffe1ff */
[----:B------:R-:W-:Y:S01]  /*4c90*/  @!P0 IADD3 R8, PT, PT, R15, -R0, RZ ;  /* 0x800000000f088210 */ /* 0x000fe20007ffe0ff */
[----:B------:R-:W-:Y:S02]  /*4ca0*/  @!P0 IMAD R0, R7, R6, R0 ;  /* 0x0000000607008224 */ /* 0x000fe400078e0200 */
[----:B------:R-:W-:Y:S02]  /*4cb0*/  IMAD R75, R70, R2, R75 ;  /* 0x00000002464b7224 */ /* 0x000fe400078e024b */
[----:B------:R-:W-:Y:S02]  /*4cc0*/  @!P0 IMAD R5, R8, R72, R3 ;  /* 0x0000004808058224 */ /* 0x000fe400078e0203 */
[----:B------:R-:W-:Y:S04]  /*4cd0*/  @!P0 IMAD.MOV.U32 R3, RZ, RZ, R0 ;  /* 0x000000ffff038224 */ /* 0x000fe800078e0000 */
[----:B------:R-:W-:Y:S02]  /*4ce0*/  IMAD R77, R3, R74, R77 ;  /* 0x0000004a034d7224 */ /* 0x000fe400078e024d */
[----:B------:R-:W-:Y:S07]  /*4cf0*/  IMAD R75, R5, R70, R75 ;  /* 0x00000046054b7224 */ /* 0x000fee00078e024b */
.L_x_80:
[----:B-1----:R-:W-:Y:S01]  /*4d00*/  @!P1 ISETP.NE.AND P0, PT, R10, 0x1, PT ;  /* 0x000000010a00980c */ /* 0x002fe20003f05270 */
[----:B------:R-:W-:Y:S01]  /*4d10*/  @!P1 IMAD.HI.U32 R0, R77, R12, RZ ;  /* 0x0000000c4d009227 */ /* 0x000fe200078e00ff */
[----:B------:R-:W-:Y:S01]  /*4d20*/  @!P1 ISETP.NE.AND P2, PT, R9, 0x1, PT ;  /* 0x000000010900980c */ /* 0x000fe20003f45270 */
[----:B------:R-:W-:Y:S01]  /*4d30*/  ULOP3.LUT UP0, URZ, UR48, 0x1b0, URZ, 0xc0, !UPT ;  /* 0x000001b030ff7892 */ /* 0x000fe2000f80c0ff */
[----:B------:R-:W-:Y:S01]  /*4d40*/  R2UR UR42, R21 ;  /* 0x00000000152a72ca */ /* 0x000fe200000e0000 */
[----:B------:R-:W-:Y:S01]  /*4d50*/  @!P1 IMAD.HI.U32 R3, R75, R11, RZ ;  /* 0x0000000b4b039227 */ /* 0x000fe200078e00ff */
[----:B------:R-:W-:Y:S02]  /*4d60*/  @!P1 SHF.R.U32.HI R0, RZ, R13, R0 ;  /* 0x0000000dff009219 */ /* 0x000fe40000011600 */
[----:B------:R-:W-:Y:S01]  /*4d70*/  R2UR UR41, R20 ;  /* 0x00000000142972ca */ /* 0x000fe200000e0000 */
[----:B------:R-:W-:Y:S01]  /*4d80*/  VIADD R195, R195, 0x1 ;  /* 0x00000001c3c37836 */ /* 0x000fe20000000000 */
[----:B------:R-:W-:Y:S02]  /*4d90*/  @!P1 SHF.R.U32.HI R2, RZ, R14, R3 ;  /* 0x0000000eff029219 */ /* 0x000fe40000011603 */
[----:B------:R-:W-:Y:S02]  /*4da0*/  @!P1 SEL R3, R77, R0, !P2 ;  /* 0x000000004d039207 */ /* 0x000fe40005000000 */
[----:B------:R-:W-:Y:S02]  /*4db0*/  @!P1 SEL R2, R75, R2, !P0 ;  /* 0x000000024b029207 */ /* 0x000fe40004000000 */
[----:B------:R-:W-:Y:S01]  /*4dc0*/  @P4 SHF.R.U32.HI R179, RZ, 0x10, R17 ;  /* 0x00000010ffb34819 */ /* 0x000fe20000011611 */
[----:B------:R-:W-:Y:S02]  /*4dd0*/  USHF.L.U32 UR42, UR42, 0x7, URZ ;  /* 0x000000072a2a7899 */ /* 0x000fe400080006ff */
[----:B------:R-:W-:Y:S02]  /*4de0*/  @!P1 IMAD.IADD R0, R2, 0x1, -R3 ;  /* 0x0000000102009824 */ /* 0x000fe400078e0a03 */
[----:B------:R-:W-:Y:S01]  /*4df0*/  @!P1 IMAD.IADD R2, R3, 0x1, -R2 ;  /* 0x0000000103029824 */ /* 0x000fe200078e0a02 */
[----:B------:R-:W-:Y:S01]  /*4e00*/  USHF.L.U32 UR41, UR41, 0x7, URZ ;  /* 0x0000000729297899 */ /* 0x000fe200080006ff */
[----:B------:R-:W-:Y:S02]  /*4e10*/  @!P1 IMAD R77, R0, R9, R77 ;  /* 0x00000009004d9224 */ /* 0x000fe400078e024d */
[----:B------:R-:W-:Y:S01]  /*4e20*/  @!P1 IMAD R75, R2, R10, R75 ;  /* 0x0000000a024b9224 */ /* 0x000fe200078e024b */
[----:B------:R-:W-:Y:S08]  /*4e30*/  BRA.U !UP0, `(.L_x_81) ;  /* 0x0000000108407547 */ /* 0x000ff0000b800000 */
[----:B------:R-:W1:Y:S01]  /*4e40*/  LDCU.64 UR8, c[0x4][0x80] ;  /* 0x01001000ff0877ac */ /* 0x000e620008000a00 */
[----:B------:R-:W-:Y:S01]  /*4e50*/  MOV R3, 0x0 ;  /* 0x0000000000037802 */ /* 0x000fe20000000f00 */
[----:B------:R-:W-:Y:S02]  /*4e60*/  HFMA2 R12, -RZ, RZ, 0, 5.9604644775390625e-08 ;  /* 0x00000001ff0c7431 */ /* 0x000fe400000001ff */
[----:B------:R-:W-:Y:S02]  /*4e70*/  IMAD.MOV.U32 R8, RZ, RZ, 0x70 ;  /* 0x00000070ff087424 */ /* 0x000fe400078e00ff */
[----:B------:R-:W-:Y:S01]  /*4e80*/  IMAD.MOV.U32 R13, RZ, RZ, RZ ;  /* 0x000000ffff0d7224 */ /* 0x000fe200078e00ff */
[----:B------:R-:W2:Y:S01]  /*4e90*/  LDCU.64 UR6, c[0x4][0x88] ;  /* 0x01001100ff0677ac */ /* 0x000ea20008000a00 */
[----:B------:R-:W3:Y:S01]  /*4ea0*/  LDC.64 R2, c[0x4][R3] ;  /* 0x0100000003027b82 */ /* 0x000ee20000000a00 */
[----:B------:R-:W4:Y:S01]  /*4eb0*/  LDCU.64 UR4, c[0x4][0x8] ;  /* 0x01000100ff0477ac */ /* 0x000f220008000a00 */
[----:B-1----:R-:W-:Y:S01]  /*4ec0*/  MOV R5, UR9 ;  /* 0x0000000900057c02 */ /* 0x002fe20008000f00 */
[----:B------:R-:W-:Y:S01]  /*4ed0*/  IMAD.U32 R4, RZ, RZ, UR8 ;  /* 0x00000008ff047e24 */ /* 0x000fe2000f8e00ff */
[----:B--2---:R-:W-:Y:S01]  /*4ee0*/  MOV R7, UR7 ;  /* 0x0000000700077c02 */ /* 0x004fe20008000f00 */
[----:B------:R-:W-:Y:S01]  /*4ef0*/  IMAD.U32 R6, RZ, RZ, UR6 ;  /* 0x00000006ff067e24 */ /* 0x000fe2000f8e00ff */
[----:B----4-:R-:W-:Y:S01]  /*4f00*/  MOV R11, UR5 ;  /* 0x00000005000b7c02 */ /* 0x010fe20008000f00 */
[----:B------:R-:W-:Y:S02]  /*4f10*/  IMAD.U32 R10, RZ, RZ, UR4 ;  /* 0x00000004ff0a7e24 */ /* 0x000fe4000f8e00ff */
[----:B------:R-:W-:Y:S07]  /*4f20*/  LEPC R20, `(.L_x_81) ;  /* 0x000000001014794e */ /* 0x000fee0000000000 */
[----:B---3-5:R-:W-:Y:S05]  /*4f30*/  CALL.ABS.NOINC R2 ;  /* 0x0000000002007343 */ /* 0x028fea0003c00000 */
.L_x_81:
[----:B------:R-:W-:Y:S01]  /*4f40*/  LOP3.LUT P0, RZ, R192, 0x1b0, RZ, 0xc0, !PT ;  /* 0x000001b0c0ff7812 */ /* 0x000fe2000780c0ff */
[----:B------:R-:W-:Y:S11]  /*4f50*/  BSSY.RECONVERGENT B6, `(.L_x_82) ;  /* 0x0000013000067945 */ /* 0x000ff60003800200 */
[----:B------:R-:W-:Y:S01]  /*4f60*/  @!UPT UIADD3 URZ, UPT, UPT, URZ, URZ, URZ ;  /* 0x000000fffffff290 */ /* 0x000fe2000fffe0ff */
[----:B------:R-:W-:Y:S05]  /*4f70*/  @!P0 BRA `(.L_x_83) ;  /* 0x0000000000408947 */ /* 0x000fea0003800000 */
        /* <DEDUP_REMOVED lines=16> */
.L_x_83:
[----:B------:R-:W-:Y:S05]  /*5080*/  BSYNC.RECONVERGENT B6 ;  /* 0x0000000000067941 */ /* 0x000fea0003800200 */
.L_x_82:
[----:B------:R-:W-:Y:S01]  /*5090*/  ISETP.NE.U32.AND P4, PT, R166, RZ, PT ;  /* 0x000000ffa600720c */ /* 0x000fe20003f85070 */
[----:B------:R-:W-:Y:S01]  /*50a0*/  UISETP.NE.AND UP2, UPT, UR50, URZ, UPT ;  /* 0x000000ff3200728c */ /* 0x000fe2000bf45270 */
[----:B------:R-:W-:Y:S01]  /*50b0*/  ISETP.NE.U32.AND P2, PT, RZ, UR38, PT ;  /* 0x00000026ff007c0c */ /* 0x000fe2000bf45070 */
[----:B------:R-:W-:Y:S01]  /*50c0*/  UISETP.NE.U32.AND UP1, UPT, UR44, URZ, UPT ;  /* 0x000000ff2c00728c */ /* 0x000fe2000bf25070 */
[----:B------:R-:W-:Y:S01]  /*50d0*/  ISETP.NE.AND.EX P4, PT, R167, RZ, PT, P4 ;  /* 0x000000ffa700720c */ /* 0x000fe20003f85340 */
[----:B------:R-:W-:Y:S01]  /*50e0*/  UPLOP3.LUT UP0, UPT, UPT, UPT, UPT, 0x40, 0x4 ;  /* 0x000000000004789c */ /* 0x000fe20003f0e870 */
[----:B------:R-:W-:Y:S01]  /*50f0*/  ISETP.NE.AND.EX P2, PT, RZ, UR39, PT, P2 ;  /* 0x00000027ff007c0c */ /* 0x000fe2000bf45320 */
[----:B------:R-:W-:Y:S01]  /*5100*/  UISETP.NE.AND.EX UP1, UPT, UR45, URZ, UPT, UP1 ;  /* 0x000000ff2d00728c */ /* 0x000fe2000bf25310 */
[----:B------:R-:W-:Y:S04]  /*5110*/  PLOP3.LUT P1, PT, PT, PT, UP2, 0x80, 0x8 ;  /* 0x000000000008781c */ /* 0x000fe80003f2f028 */
[----:B------:R-:W-:Y:S06]  /*5120*/  @UP2 UPLOP3.LUT UP0, UPT, UPT, UPT, UP1, 0x80, 0x8 ;  /* 0x000000000008289c */ /* 0x000fec0003f0f010 */
[----:B------:R-:W-:Y:S01]  /*5130*/  PLOP3.LUT P0, PT, PT, PT, UP0, 0x80, 0x8 ;  /* 0x000000000008781c */ /* 0x000fe20003f0f008 */
[----:B------:R-:W-:Y:S01]  /*5140*/  @!UPT UIADD3 URZ, UPT, UPT, URZ, URZ, URZ ;  /* 0x000000fffffff290 */ /* 0x000fe2000fffe0ff */
[----:B------:R-:W-:Y:S11]  /*5150*/  BRA.U !UP1, `(.L_x_84) ;  /* 0x0000000109387547 */ /* 0x000ff6000b800000 */
[----:B------:R-:W-:Y:S01]  /*5160*/  UISETP.NE.U32.AND UP0, UPT, UR38, URZ, UPT ;  /* 0x000000ff2600728c */ /* 0x000fe2000bf05070 */
[----:B------:R-:W-:Y:S02]  /*5170*/  HFMA2 R0, -RZ, RZ, 0, 5.9604644775390625e-08 ;  /* 0x00000001ff007431 */ /* 0x000fe400000001ff */
[----:B------:R-:W-:Y:S01]  /*5180*/  IMAD.MOV.U32 R171, RZ, RZ, 0x1 ;  /* 0x00000001ffab7424 */ /* 0x000fe200078e00ff */
[----:B------:R-:W-:Y:S06]  /*5190*/  UISETP.NE.AND.EX UP0, UPT, UR39, URZ, UPT, UP0 ;  /* 0x000000ff2700728c */ /* 0x000fec000bf05300 */
[----:B------:R-:W-:Y:S05]  /*51a0*/  PLOP3.LUT P3, PT, PT, PT, UP0, 0x80, 0x8 ;  /* 0x000000000008781c */ /* 0x000fea0003f6f008 */
[----:B------:R-:W1:Y:S01]  /*51b0*/  @UP0 LDCU.64 UR6, c[0x0][0x888] ;  /* 0x00011100ff0607ac */ /* 0x000e620008000a00 */
[----:B------:R-:W-:Y:S07]  /*51c0*/  @UP0 UIMAD UR4, UR36, UR44, URZ ;  /* 0x0000002c240402a4 */ /* 0x000fee000f8e02ff */
[----:B------:R-:W-:Y:S01]  /*51d0*/  @!P3 PRMT R171, R0, 0x7610, R171 ;  /* 0x0000761000abb816 */ /* 0x000fe200000000ab */
[----:B-1----:R-:W-:Y:S03]  /*51e0*/  @UP0 UIMAD.WIDE UR6, UR4, 0x4, UR6 ;  /* 0x00000004040608a5 */ /* 0x002fe6000f8e0206 */
[----:B------:R-:W1:Y:S03]  /*51f0*/  @!UP0 LDCU UR4, c[0x0][0x880] ;  /* 0x00011000ff0487ac */ /* 0x000e660008000800 */
[----:B------:R-:W-:Y:S01]  /*5200*/  IMAD.U32 R2, RZ, RZ, UR6 ;  /* 0x00000006ff027e24 */ /* 0x000fe2000f8e00ff */
[----:B------:R-:W-:Y:S05]  /*5210*/  MOV R3, UR7 ;  /* 0x0000000700037c02 */ /* 0x000fea0008000f00 */
[----:B-----5:R2:W5:Y:S02]  /*5220*/  @P3 LDG.E R81, desc[UR46][R2.64] ;  /* 0x0000002e02513981 */ /* 0x020564000c1e1900 */
[----:B-12---:R-:W-:Y:S02]  /*5230*/  @!P3 IMAD.U32 R81, RZ, RZ, UR4 ;  /* 0x00000004ff51be24 */ /* 0x006fe4000f8e00ff */
.L_x_84:
[----:B------:R-:W-:Y:S05]  /*5240*/  @!P4 BRA `(.L_x_85) ;  /* 0x000000000020c947 */ /* 0x000fea0003800000 */
[----:B------:R-:W-:Y:S04]  /*5250*/  ISETP.NE.U32.AND P3, PT, R164, RZ, PT ;  /* 0x000000ffa400720c */ /* 0x000fe80003f65070 */
[----:B------:R-:W-:Y:S11]  /*5260*/  ISETP.NE.AND.EX P3, PT, R165, RZ, PT, P3 ;  /* 0x000000ffa500720c */ /* 0x000ff60003f65330 */
[----:B------:R-:W-:Y:S02]  /*5270*/  @!UPT UIADD3 URZ, UPT, UPT, URZ, URZ, URZ ;  /* 0x000000fffffff290 */ /* 0x000fe4000fffe0ff */
[----:B------:R-:W1:Y:S01]  /*5280*/  @P3 LDC.64 R2, c[0x0][0x8a8] ;  /* 0x00022a00ff023b82 */ /* 0x000e620000000a00 */
[----:B------:R-:W-:Y:S04]  /*5290*/  @P3 IMAD R0, R166, UR36, RZ ;  /* 0x00000024a6003c24 */ /* 0x000fe8000f8e02ff */
[----:B-1----:R-:W-:Y:S05]  /*52a0*/  @P3 IMAD.WIDE R2, R0, 0x4, R2 ;  /* 0x0000000400023825 */ /* 0x002fea00078e0202 */
[----:B-----5:R1:W5:Y:S02]  /*52b0*/  @P3 LDG.E R78, desc[UR46][R2.64] ;  /* 0x0000002e024e3981 */ /* 0x020364000c1e1900 */
[----:B-1----:R-:W2:Y:S02]  /*52c0*/  @!P3 LDC R78, c[0x0][0x8a0] ;  /* 0x00022800ff4ebb82 */ /* 0x002ea40000000800 */
.L_x_85:
[----:B-----5:R-:W-:Y:S01]  /*52d0*/  FSETP.NEU.AND P4, PT, R81, RZ, PT ;  /* 0x000000ff5100720b */ /* 0x020fe20003f8d000 */
[----:B------:R-:W-:Y:S01]  /*52e0*/  BSSY B1, `(.L_x_86) ;  /* 0x0000047000017945 */ /* 0x000fe20003800000 */
[----:B------:R-:W-:Y:S01]  /*52f0*/  SEL R5, RZ, 0xffffffff, P2 ;  /* 0xffffffffff057807 */ /* 0x000fe20001000000 */
[----:B------:R-:W-:Y:S01]  /*5300*/  IMAD.MOV.U32 R208, RZ, RZ, 0x1 ;  /* 0x00000001ffd07424 */ /* 0x000fe200078e00ff */
[----:B------:R-:W-:Y:S01]  /*5310*/  LOP3.LUT P3, RZ, R171, 0xff, RZ, 0xc0, !PT ;  /* 0x000000ffabff7812 */ /* 0x000fe2000786c0ff */
[C---:B------:R-:W-:Y:S01]  /*5320*/  IMAD R80, R76.reuse, 0x80, R79 ;  /* 0x000000804c507824 */ /* 0x040fe200078e024f */
[----:B------:R-:W-:Y:S02]  /*5330*/  @P1 SEL R0, RZ, 0xffffffff, P4 ;  /* 0xffffffffff001807 */ /* 0x000fe40002000000 */
[----:B------:R-:W-:Y:S02]  /*5340*/  CS2R R162, SRZ ;  /* 0x0000000000a27805 */ /* 0x000fe4000001ff00 */
[----:B------:R-:W-:Y:S02]  /*5350*/  LEA R3, R181, UR49, 0x3 ;  /* 0x00000031b5037c11 */ /* 0x000fe4000f8e18ff */
[----:B------:R-:W-:Y:S02]  /*5360*/  CS2R R160, SRZ ;  /* 0x0000000000a07805 */ /* 0x000fe4000001ff00 */
[----:B------:R-:W-:Y:S02]  /*5370*/  @P0 SEL R0, R5, R0, !P3 ;  /* 0x0000000005000207 */ /* 0x000fe40005800000 */
[----:B------:R-:W-:Y:S02]  /*5380*/  CS2R R158, SRZ ;  /* 0x00000000009e7805 */ /* 0x000fe4000001ff00 */
[----:B------:R-:W-:Y:S02]  /*5390*/  LEA R207, R76, UR49, 0x3 ;  /* 0x000000314ccf7c11 */ /* 0x000fe4000f8e18ff */
[----:B------:R-:W-:Y:S02]  /*53a0*/  CS2R R156, SRZ ;  /* 0x00000000009c7805 */ /* 0x000fe4000001ff00 */
[----:B------:R-:W-:Y:S02]  /*53b0*/  @P1 LOP3.LUT R0, R0, 0x1, RZ, 0xc0, !PT ;  /* 0x0000000100001812 */ /* 0x000fe400078ec0ff */
[----:B------:R-:W-:Y:S02]  /*53c0*/  CS2R R154, SRZ ;  /* 0x00000000009a7805 */ /* 0x000fe4000001ff00 */
[----:B------:R-:W-:Y:S02]  /*53d0*/  SHF.L.U32 R2, R183, 0x1f, RZ ;  /* 0x0000001fb7027819 */ /* 0x000fe400000006ff */
[----:B------:R-:W-:Y:S02]  /*53e0*/  CS2R R152, SRZ ;  /* 0x0000000000987805 */ /* 0x000fe4000001ff00 */
[----:B------:R-:W-:Y:S02]  /*53f0*/  ISETP.NE.U32.OR P6, PT, R0, 0x1, !P1 ;  /* 0x000000010000780c */ /* 0x000fe40004fc5470 */
[----:B------:R-:W-:Y:S02]  /*5400*/  CS2R R150, SRZ ;  /* 0x0000000000967805 */ /* 0x000fe4000001ff00 */
[----:B------:R-:W-:Y:S02]  /*5410*/  PLOP3.LUT P2, PT, PT, PT, UP1, 0x80, 0x8 ;  /* 0x000000000008781c */ /* 0x000fe40003f4f018 */
[----:B------:R-:W-:Y:S02]  /*5420*/  CS2R R148, SRZ ;  /* 0x0000000000947805 */ /* 0x000fe4000001ff00 */
[----:B------:R-:W-:Y:S02]  /*5430*/  SEL R0, RZ, 0xffffffff, P4 ;  /* 0xffffffffff007807 */ /* 0x000fe40002000000 */
[----:B------:R-:W-:Y:S03]  /*5440*/  P2R R184, PR, RZ, 0x40 ;  /* 0x00000040ffb87803 */ /* 0x000fe60000000000 */
[----:B------:R-:W-:Y:S04]  /*5450*/  @P6 SHF.L.U32 R4, R180, 0x1f, RZ ;  /* 0x0000001fb4046819 */ /* 0x000fe800000006ff */
[----:B------:R-:W-:Y:S01]  /*5460*/  @P2 SEL R0, R5, R0, !P3 ;  /* 0x0000000005002207 */ /* 0x000fe20005800000 */
[----:B------:R-:W1:Y:S03]  /*5470*/  @P6 SYNCS.PHASECHK.TRANS64.TRYWAIT P1, [R3+URZ+0x40], R4 ;  /* 0x00004004030065a7 */ /* 0x000e6600080211ff */
[----:B------:R-:W-:Y:S04]  /*5480*/  LOP3.LUT R0, R0, 0x1, RZ, 0xc0, !PT ;  /* 0x0000000100007812 */ /* 0x000fe800078ec0ff */
[----:B------:R-:W-:Y:S04]  /*5490*/  ISETP.NE.U32.AND P5, PT, R0, 0x1, PT ;  /* 0x000000010000780c */ /* 0x000fe80003fa5070 */
[----:B------:R-:W-:Y:S01]  /*54a0*/  P2R R209, PR, RZ, 0x20 ;  /* 0x00000020ffd17803 */ /* 0x000fe20000000000 */
[----:B------:R3:W4:Y:S01]  /*54b0*/  SYNCS.PHASECHK.TRANS64.TRYWAIT P0, [R207+URZ+0x90], R2 ;  /* 0x00009002cf0075a7 */ /* 0x00072200080011ff */
[----:B-1----:R-:W-:Y:S01]  /*54c0*/  @P6 SEL R208, RZ, 0x1, !P1 ;  /* 0x00000001ffd06807 */ /* 0x002fe20004800000 */
[----:B---3--:R-:W-:Y:S06]  /*54d0*/  @!P6 BRA `(.L_x_87) ;  /* 0x00000000009ce947 */ /* 0x008fec0003800000 */
[----:B------:R-:W-:Y:S01]  /*54e0*/  @P5 IMAD R6, R181, 0x2000, R190 ;  /* 0x00002000b5065824 */ /* 0x000fe200078e02be */
[----:B------:R-:W-:Y:S01]  /*54f0*/  ISETP.NE.AND P1, PT, R208, RZ, PT ;  /* 0x000000ffd000720c */ /* 0x000fe20003f25270 */
[----:B------:R-:W-:Y:S01]  /*5500*/  BSSY B0, `(.L_x_88) ;  /* 0x0000010000007945 */ /* 0x000fe20003800000 */
[----:B------:R-:W-:Y:S01]  /*5510*/  CS2R R150, SRZ ;  /* 0x0000000000967805 */ /* 0x000fe2000001ff00 */
[--C-:B------:R-:W-:Y:S01]  /*5520*/  @P5 IMAD R7, R191, -0x10, R6.reuse ;  /* 0xfffffff0bf075824 */ /* 0x100fe200078e0206 */
[----:B------:R-:W-:Y:S01]  /*5530*/  CS2R R148, SRZ ;  /* 0x0000000000947805 */ /* 0x000fe2000001ff00 */
[----:B------:R-:W-:Y:S01]  /*5540*/  @P5 IMAD R5, R189, -0x10, R6 ;  /* 0xfffffff0bd055824 */ /* 0x000fe200078e0206 */
[----:B------:R-:W-:Y:S01]  /*5550*/  CS2R R158, SRZ ;  /* 0x00000000009e7805 */ /* 0x000fe2000001ff00 */
[----:B------:R-:W-:Y:S01]  /*5560*/  @P5 IMAD R4, R188, 0x10, R7 ;  /* 0x00000010bc045824 */ /* 0x000fe200078e0207 */
[----:B------:R-:W-:Y:S02]  /*5570*/  CS2R R156, SRZ ;  /* 0x00000000009c7805 */ /* 0x000fe4000001ff00 */
[----:B------:R-:W-:Y:S02]  /*5580*/  CS2R R154, SRZ ;  /* 0x00000000009a7805 */ /* 0x000fe4000001ff00 */
[----:B------:R-:W-:Y:S02]  /*5590*/  CS2R R152, SRZ ;  /* 0x0000000000987805 */ /* 0x000fe4000001ff00 */
[----:B------:R-:W-:Y:S02]  /*55a0*/  CS2R R162, SRZ ;  /* 0x0000000000a27805 */ /* 0x000fe4000001ff00 */
[----:B------:R-:W-:Y:S01]  /*55b0*/  CS2R R160, SRZ ;  /* 0x0000000000a07805 */ /* 0x000fe2000001ff00 */
[----:B------:R-:W-:Y:S06]  /*55c0*/  @P1 BRA `(.L_x_89) ;  /* 0x00000000000c1947 */ /* 0x000fec0003800000 */
[----:B------:R-:W-:Y:S04]  /*55d0*/  SHF.L.U32 R0, R180, 0x1f, RZ ;  /* 0x0000001fb4007819 */ /* 0x000fe800000006ff */
[----:B------:R-:W1:Y:S02]  /*55e0*/  SYNCS.PHASECHK.TRANS64.TRYWAIT P1, [R3+URZ+0x40], R0 ;  /* 0x00004000030075a7 */ /* 0x000e6400080211ff */
[----:B-1----:R-:W-:Y:S05]  /*55f0*/  @!P1 BRA `(.L_x_90) ;  /* 0x0000003400209947 */ /* 0x002fea0003800000 */
.L_x_89:
[----:B------:R-:W-:Y:S05]  /*5600*/  BSYNC B0 ;  /* 0x0000000000007941 */ /* 0x000fea0003800000 */
.L_x_88:
[----:B------:R-:W-:Y:S01]  /*5610*/  ISETP.NE.AND P1, PT, R209, RZ, PT ;  /* 0x000000ffd100720c */ /* 0x000fe20003f25270 */
[----:B-1----:R-:W-:Y:S02]  /*5620*/  VIADD R3, R3, 0x50 ;  /* 0x0000005003037836 */ /* 0x002fe40000000000 */
[----:B------:R-:W-:Y:S02]  /*5630*/  IMAD.U32 R0, RZ, RZ, UR37 ;  /* 0x00000025ff007e24 */ /* 0x000fe4000f8e00ff */
[----:B------:R-:W-:Y:S03]  /*5640*/  VIADD R181, R181, 0x1 ;  /* 0x00000001b5b57836 */ /* 0x000fe60000000000 */
[----:B------:R-:W-:Y:S05]  /*5650*/  PRMT R0, R0, 0x654, R3 ;  /* 0x0000065400007816 */ /* 0x000fea0000000003 */
[----:B------:R1:W3:Y:S04]  /*5660*/  @P1 LDS.128 R148, [R6] ;  /* 0x0000000006941984 */ /* 0x0002e80000000c00 */
[----:B------:R1:W1:Y:S04]  /*5670*/  @P1 LDS.128 R156, [R5+0x20] ;  /* 0x00002000059c1984 */ /* 0x0002680000000c00 */
[----:B------:R1:W1:Y:S04]  /*5680*/  @P1 LDS.128 R152, [R7+0x10] ;  /* 0x0000100007981984 */ /* 0x0002680000000c00 */
[----:B------:R1:W1:Y:S01]  /*5690*/  @P1 LDS.128 R160, [R4+0x10] ;  /* 0x0000100004a01984 */ /* 0x0002620000000c00 */
[C---:B------:R-:W-:Y:S01]  /*56a0*/  ISETP.NE.AND P1, PT, R181.reuse, 0x2, PT ;  /* 0x00000002b500780c */ /* 0x040fe20003f25270 */
[----:B------:R-:W-:Y:S01]  /*56b0*/  @!PT LDS RZ, [RZ] ;  /* 0x00000000fffff984 */ /* 0x000fe20000000800 */
[----:B------:R-:W-:Y:S01]  /*56c0*/  @!PT LDS RZ, [RZ] ;  /* 0x00000000fffff984 */ /* 0x000fe20000000800 */
[----:B------:R-:W-:Y:S01]  /*56d0*/  @!PT LDS RZ, [RZ] ;  /* 0x00000000fffff984 */ /* 0x000fe20000000800 */
[----:B------:R-:W-:Y:S01]  /*56e0*/  @!PT LDS RZ, [RZ] ;  /* 0x00000000fffff984 */ /* 0x000fe20000000800 */
[----:B------:R5:W-:Y:S06]  /*56f0*/  MEMBAR.ALL.CTA ;  /* 0x0000000000007992 */ /* 0x000bec0000008000 */
[----:B-----5:R-:W5:Y:S01]  /*5700*/  FENCE.VIEW.ASYNC.S ;  /* 0x00000000000073c6 */ /* 0x020f620000000000 */
[----:B------:R-:W-:Y:S02]  /*5710*/  SEL R3, RZ, 0x1, P1 ;  /* 0x00000001ff037807 */ /* 0x000fe40000800000 */
[----:B------:R-:W-:Y:S02]  /*5720*/  SEL R181, R181, RZ, P1 ;  /* 0x000000ffb5b57207 */ /* 0x000fe40000800000 */
[----:B------:R-:W-:Y:S01]  /*5730*/  LOP3.LUT R180, R180, R3, RZ, 0x3c, !PT ;  /* 0x00000003b4b47212 */ /* 0x000fe200078e3cff */
[----:B-----5:R1:W-:Y:S06]  /*5740*/  SYNCS.ARRIVE.TRANS64.RED.A1T0 RZ, [R0+URZ], RZ ;  /* 0x000000ff00ff79a7 */ /* 0x0203ec00081004ff */
.L_x_87:
[----:B------:R-:W-:Y:S05]  /*5750*/  BSYNC B1 ;  /* 0x0000000000017941 */ /* 0x000fea0003800000 */
.L_x_86:
[----:B-1----:R-:W-:Y:S04]  /*5760*/  SHF.R.U32.HI R0, RZ, 0x15, R80 ;  /* 0x00000015ff007819 */ /* 0x002fe80000011650 */
[----:B------:R-:W-:Y:S01]  /*5770*/  LOP3.LUT P1, RZ, R0, 0x3, R173, 0x48, !PT ;  /* 0x0000000300ff7812 */ /* 0x000fe200078248ad */
[----:B------:R-:W-:Y:S01]  /*5780*/  @!UPT UIADD3 URZ, UPT, UPT, URZ, URZ, URZ ;  /* 0x000000fffffff290 */ /* 0x000fe2000fffe0ff */
[----:B----4-:R-:W-:Y:S11]  /*5790*/  @P0 BRA `(.L_x_91) ;  /* 0x0000000000080947 */ /* 0x010ff60003800000 */
[----:B------:R-:W1:Y:S02]  /*57a0*/  SYNCS.PHASECHK.TRANS64.TRYWAIT P0, [R207+URZ+0x90], R2 ;  /* 0x00009002cf0075a7 */ /* 0x000e6400080011ff */
[----:B-1----:R-:W-:Y:S05]  /*57b0*/  @!P0 BRA `(.L_x_92) ;  /* 0x0000003000c48947 */ /* 0x002fea0003800000 */
.L_x_91:
[----:B------:R-:W-:Y:S04]  /*57c0*/  BSSY.RECONVERGENT B6, `(.L_x_93) ;  /* 0x0000012000067945 */ /* 0x000fe80003800200 */
[----:B------:R-:W-:Y:S05]  /*57d0*/  @!P1 BRA `(.L_x_94) ;  /* 0x0000000000409947 */ /* 0x000fea0003800000 */
[----:B------:R-:W4:Y:S01]  /*57e0*/  LDCU.64 UR8, c[0x4][0x70] ;  /* 0x01000e00ff0877ac */ /* 0x000f220008000a00 */
[----:B------:R-:W-:Y:S01]  /*57f0*/  MOV R3, 0x0 ;  /* 0x0000000000037802 */ /* 0x000fe20000000f00 */
[----:B------:R-:W-:Y:S02]  /*5800*/  HFMA2 R12, -RZ, RZ, 0, 5.9604644775390625e-08 ;  /* 0x00000001ff0c7431 */ /* 0x000fe400000001ff */
[----:B------:R-:W-:Y:S02]  /*5810*/  IMAD.MOV.U32 R8, RZ, RZ, 0x192 ;  /* 0x00000192ff087424 */ /* 0x000fe400078e00ff */
[----:B------:R-:W-:Y:S01]  /*5820*/  IMAD.MOV.U32 R13, RZ, RZ, RZ ;  /* 0x000000ffff0d7224 */ /* 0x000fe200078e00ff */
[----:B------:R-:W5:Y:S01]  /*5830*/  LDCU.64 UR6, c[0x4][0x78] ;  /* 0x01000f00ff0677ac */ /* 0x000f620008000a00 */
[----:B-1----:R-:W1:Y:S01]  /*5840*/  LDC.64 R2, c[0x4][R3] ;  /* 0x0100000003027b82 */ /* 0x002e620000000a00 */
[----:B------:R-:W2:Y:S01]  /*5850*/  LDCU.64 UR4, c[0x4][0x10] ;  /* 0x01000200ff0477ac */ /* 0x000ea20008000a00 */
[----:B----4-:R-:W-:Y:S01]  /*5860*/  MOV R5, UR9 ;  /* 0x0000000900057c02 */ /* 0x010fe20008000f00 */
[----:B------:R-:W-:Y:S01]  /*5870*/  IMAD.U32 R4, RZ, RZ, UR8 ;  /* 0x00000008ff047e24 */ /* 0x000fe2000f8e00ff */
[----:B-----5:R-:W-:Y:S01]  /*5880*/  MOV R7, UR7 ;  /* 0x0000000700077c02 */ /* 0x020fe20008000f00 */
[----:B------:R-:W-:Y:S01]  /*5890*/  IMAD.U32 R6, RZ, RZ, UR6 ;  /* 0x00000006ff067e24 */ /* 0x000fe2000f8e00ff */
[----:B--2---:R-:W-:Y:S01]  /*58a0*/  MOV R11, UR5 ;  /* 0x00000005000b7c02 */ /* 0x004fe20008000f00 */
[----:B------:R-:W-:Y:S02]  /*58b0*/  IMAD.U32 R10, RZ, RZ, UR4 ;  /* 0x00000004ff0a7e24 */ /* 0x000fe4000f8e00ff */
[----:B------:R-:W-:Y:S07]  /*58c0*/  LEPC R20, `(.L_x_94) ;  /* 0x000000001014794e */ /* 0x000fee0000000000 */
[----:B-1-3--:R-:W-:Y:S05]  /*58d0*/  CALL.ABS.NOINC R2 ;  /* 0x0000000002007343 */ /* 0x00afea0003c00000 */
.L_x_94:
[----:B------:R-:W-:Y:S05]  /*58e0*/  BSYNC.RECONVERGENT B6 ;  /* 0x0000000000067941 */ /* 0x000fea0003800200 */
.L_x_93:
[-C--:B---3--:R-:W-:Y:S01]  /*58f0*/  F2FP.F16.E4M3.UNPACK_B R83, R148.reuse ;  /* 0x00000094ff53723e */ /* 0x088fe200020006ff */
[----:B------:R-:W-:Y:S05]  /*5900*/  WARPSYNC.ALL ;  /* 0x0000000000007948 */ /* 0x000fea0003800000 */
[----:B------:R-:W-:Y:S01]  /*5910*/  R2UR UR4, R80 ;  /* 0x00000000500472ca */ /* 0x000fe200000e0000 */
[--C-:B------:R-:W-:Y:S01]  /*5920*/  HADD2.F32 R82, -RZ, R83.reuse.H0_H0 ;  /* 0x20000053ff527230 */ /* 0x100fe20000004100 */
[----:B------:R-:W-:Y:S01]  /*5930*/  F2FP.F16.E4M3.UNPACK_B R85, R148.H1 ;  /* 0x00000094ff55723e */ /* 0x000fe200030006ff */
[----:B------:R-:W-:Y:S01]  /*5940*/  HADD2.F32 R83, -RZ, R83.H1_H1 ;  /* 0x30000053ff537230 */ /* 0x000fe20000004100 */
[-C--:B------:R-:W-:Y:S01]  /*5950*/  F2FP.F16.E4M3.UNPACK_B R87, R149.reuse ;  /* 0x00000095ff57723e */ /* 0x080fe200020006ff */
[----:B------:R-:W-:Y:S01]  /*5960*/  BSSY.RECONVERGENT B0, `(.L_x_95) ;  /* 0x000011d000007945 */ /* 0x000fe20003800200 */
[----:B------:R-:W-:Y:S01]  /*5970*/  F2FP.F16.E4M3.UNPACK_B R89, R149.H1 ;  /* 0x00000095ff59723e */ /* 0x000fe200030006ff */
[----:B------:R-:W-:Y:S01]  /*5980*/  HADD2.F32 R84, -RZ, R85.H0_H0 ;  /* 0x20000055ff547230 */ /* 0x000fe20000004100 */
[-C--:B------:R-:W-:Y:S01]  /*5990*/  F2FP.F16.E4M3.UNPACK_B R91, R150.reuse ;  /* 0x00000096ff5b723e */ /* 0x080fe200020006ff */
[----:B------:R-:W-:Y:S01]  /*59a0*/  HADD2.F32 R88, -RZ, R87.H1_H1 ;  /* 0x30000057ff587230 */ /* 0x000fe20000004100 */
[----:B------:R-:W-:Y:S01]  /*59b0*/  F2FP.F16.E4M3.UNPACK_B R93, R150.H1 ;  /* 0x00000096ff5d723e */ /* 0x000fe200030006ff */
[----:B------:R-:W-:Y:S01]  /*59c0*/  HADD2.F32 R86, -RZ, R85.H1_H1 ;  /* 0x30000055ff567230 */ /* 0x000fe20000004100 */
[-C--:B------:R-:W-:Y:S01]  /*59d0*/  F2FP.F16.E4M3.UNPACK_B R95, R151.reuse ;  /* 0x00000097ff5f723e */ /* 0x080fe200020006ff */
[----:B------:R-:W2:Y:S01]  /*59e0*/  LDTM.x64 R4, tmem[UR4] ;  /* 0x00000004000479ee */ /* 0x000ea20008340000 */
[----:B------:R-:W-:Y:S01]  /*59f0*/  F2FP.F16.E4M3.UNPACK_B R97, R151.H1 ;  /* 0x00000097ff61723e */ /* 0x000fe200030006ff */
[----:B------:R-:W-:Y:S01]  /*5a00*/  HADD2.F32 R85, -RZ, R87.H0_H0 ;  /* 0x20000057ff557230 */ /* 0x000fe20000004100 */
[-C--:B------:R-:W-:Y:S01]  /*5a10*/  F2FP.F16.E4M3.UNPACK_B R99, R152.reuse ;  /* 0x00000098ff63723e */ /* 0x080fe200020006ff */
[----:B------:R-:W-:Y:S01]  /*5a20*/  HADD2.F32 R87, -RZ, R89.H0_H0 ;  /* 0x20000059ff577230 */ /* 0x000fe20000004100 */
[----:B------:R-:W-:Y:S01]  /*5a30*/  F2FP.F16.E4M3.UNPACK_B R101, R152.H1 ;  /* 0x00000098ff65723e */ /* 0x000fe200030006ff */
[----:B------:R-:W-:Y:S01]  /*5a40*/  HADD2.F32 R92, -RZ, R91.H1_H1 ;  /* 0x3000005bff5c7230 */ /* 0x000fe20000004100 */
[----:B------:R-:W-:Y:S01]  /*5a50*/  ISETP.NE.AND P6, PT, R184, RZ, PT ;  /* 0x000000ffb800720c */ /* 0x000fe20003fc5270 */
[----:B------:R-:W-:Y:S01]  /*5a60*/  HADD2.F32 R96, -RZ, R95.H1_H1 ;  /* 0x3000005fff607230 */ /* 0x000fe20000004100 */
[----:B------:R-:W-:Y:S01]  /*5a70*/  SHF.L.U32 R211, R176, 0x4, RZ ;  /* 0x00000004b0d37819 */ /* 0x000fe200000006ff */
[----:B------:R-:W-:Y:S01]  /*5a80*/  HADD2.F32 R100, -RZ, R99.H1_H1 ;  /* 0x30000063ff647230 */ /* 0x000fe20000004100 */
[----:B------:R-:W-:Y:S01]  /*5a90*/  SHF.L.U32 R219, R175, 0x4, RZ ;  /* 0x00000004afdb7819 */ /* 0x000fe200000006ff */
[----:B------:R-:W-:Y:S01]  /*5aa0*/  HADD2.F32 R90, -RZ, R89.H1_H1 ;  /* 0x30000059ff5a7230 */ /* 0x000fe20000004100 */
[C---:B------:R-:W-:Y:S01]  /*5ab0*/  IADD3 R204, PT, PT, R190.reuse, R211, RZ ;  /* 0x000000d3becc7210 */ /* 0x040fe20007ffe0ff */
[----:B------:R-:W-:Y:S01]  /*5ac0*/  HADD2.F32 R89, -RZ, R91.H0_H0 ;  /* 0x2000005bff597230 */ /* 0x000fe20000004100 */
[----:B------:R-:W-:Y:S01]  /*5ad0*/  IADD3 R206, PT, PT, R190, R219, RZ ;  /* 0x000000dbbece7210 */ /* 0x000fe20007ffe0ff */
[--C-:B------:R-:W-:Y:S01]  /*5ae0*/  HADD2.F32 R91, -RZ, R93.reuse.H0_H0 ;  /* 0x2000005dff5b7230 */ /* 0x100fe20000004100 */
[----:B------:R-:W-:Y:S01]  /*5af0*/  SHF.L.U32 R217, R188, 0x4, RZ ;  /* 0x00000004bcd97819 */ /* 0x000fe200000006ff */
[----:B------:R-:W-:Y:S01]  /*5b00*/  HADD2.F32 R94, -RZ, R93.H1_H1 ;  /* 0x3000005dff5e7230 */ /* 0x000fe20000004100 */
[-C--:B------:R-:W-:Y:S01]  /*5b10*/  F2FP.F16.E4M3.UNPACK_B R103, R153.reuse ;  /* 0x00000099ff67723e */ /* 0x080fe200020006ff */
[----:B------:R-:W-:Y:S01]  /*5b20*/  HADD2.F32 R93, -RZ, R95.H0_H0 ;  /* 0x2000005fff5d7230 */ /* 0x000fe20000004100 */
[----:B------:R-:W-:Y:S01]  /*5b30*/  IADD3 R205, PT, PT, R217, R204, RZ ;  /* 0x000000ccd9cd7210 */ /* 0x000fe20007ffe0ff */
[----:B------:R-:W-:Y:S01]  /*5b40*/  HADD2.F32 R95, -RZ, R97.H0_H0 ;  /* 0x20000061ff5f7230 */ /* 0x000fe20000004100 */
[----:B------:R-:W-:Y:S01]  /*5b50*/  F2FP.F16.E4M3.UNPACK_B R105, R153.H1 ;  /* 0x00000099ff69723e */ /* 0x000fe200030006ff */
[C---:B--2---:R-:W-:Y:S01]  /*5b60*/  FMUL R0, R78.reuse, R4 ;  /* 0x000000044e007220 */ /* 0x044fe20000400000 */
[C---:B-1----:R-:W-:Y:S01]  /*5b70*/  FMUL R2, R78.reuse, R5 ;  /* 0x000000054e027220 */ /* 0x042fe20000400000 */
[C---:B------:R-:W-:Y:S01]  /*5b80*/  FMUL R4, R78.reuse, R8 ;  /* 0x000000084e047220 */ /* 0x040fe20000400000 */
[C---:B------:R-:W-:Y:S01]  /*5b90*/  FMUL R5, R78.reuse, R9 ;  /* 0x000000094e057220 */ /* 0x040fe20000400000 */
[C---:B------:R-:W-:Y:S01]  /*5ba0*/  FFMA R0, R81.reuse, R82, R0 ;  /* 0x0000005251007223 */ /* 0x040fe20000000000 */
[C---:B------:R-:W-:Y:S01]  /*5bb0*/  FFMA R2, R81.reuse, R83, R2 ;  /* 0x0000005351027223 */ /* 0x040fe20000000002 */
[C---:B------:R-:W-:Y:S01]  /*5bc0*/  FMUL R8, R78.reuse, R12 ;  /* 0x0000000c4e087220 */ /* 0x040fe20000400000 */
[C---:B------:R-:W-:Y:S01]  /*5bd0*/  FMUL R9, R78.reuse, R13 ;  /* 0x0000000d4e097220 */ /* 0x040fe20000400000 */
[C---:B------:R-:W-:Y:S01]  /*5be0*/  FMUL R12, R78.reuse, R16 ;  /* 0x000000104e0c7220 */ /* 0x040fe20000400000 */
[C---:B------:R-:W-:Y:S01]  /*5bf0*/  FMUL R13, R78.reuse, R17 ;  /* 0x000000114e0d7220 */ /* 0x040fe20000400000 */
[C---:B------:R-:W-:Y:S01]  /*5c00*/  FMUL R16, R78.reuse, R20 ;  /* 0x000000144e107220 */ /* 0x040fe20000400000 */
[C---:B------:R-:W-:Y:S01]  /*5c10*/  FMUL R17, R78.reuse, R21 ;  /* 0x000000154e117220 */ /* 0x040fe20000400000 */
[----:B------:R-:W-:Y:S02]  /*5c20*/  HADD2.F32 R104, -RZ, R103.H1_H1 ;  /* 0x30000067ff687230 */ /* 0x000fe40000004100 */
[C---:B------:R-:W-:Y:S01]  /*5c30*/  FMUL R20, R78.reuse, R24 ;  /* 0x000000184e147220 */ /* 0x040fe20000400000 */
[C---:B------:R-:W-:Y:S01]  /*5c40*/  FMUL R21, R78.reuse, R25 ;  /* 0x000000194e157220 */ /* 0x040fe20000400000 */
[C---:B------:R-:W-:Y:S01]  /*5c50*/  FMUL R24, R78.reuse, R28 ;  /* 0x0000001c4e187220 */ /* 0x040fe20000400000 */
[C---:B------:R-:W-:Y:S01]  /*5c60*/  FMUL R25, R78.reuse, R29 ;  /* 0x0000001d4e197220 */ /* 0x040fe20000400000 */
[C---:B------:R-:W-:Y:S01]  /*5c70*/  FMUL R28, R78.reuse, R32 ;  /* 0x000000204e1c7220 */ /* 0x040fe20000400000 */
[C---:B------:R-:W-:Y:S01]  /*5c80*/  FMUL R29, R78.reuse, R33 ;  /* 0x000000214e1d7220 */ /* 0x040fe20000400000 */
[C---:B------:R-:W-:Y:S01]  /*5c90*/  FMUL R32, R78.reuse, R36 ;  /* 0x000000244e207220 */ /* 0x040fe20000400000 */
[----:B------:R-:W-:Y:S01]  /*5ca0*/  F2FP.F16.E4M3.UNPACK_B R107, R154 ;  /* 0x0000009aff6b723e */ /* 0x000fe200020006ff */
[C---:B------:R-:W-:Y:S01]  /*5cb0*/  FMUL R33, R78.reuse, R37 ;  /* 0x000000254e217220 */ /* 0x040fe20000400000 */
[C---:B------:R-:W-:Y:S01]  /*5cc0*/  FMUL R36, R78.reuse, R40 ;  /* 0x000000284e247220 */ /* 0x040fe20000400000 */
[----:B------:R-:W-:Y:S01]  /*5cd0*/  F2FP.F16.E4M3.UNPACK_B R109, R154.H1 ;  /* 0x0000009aff6d723e */ /* 0x000fe200030006ff */
[C---:B------:R-:W-:Y:S01]  /*5ce0*/  FMUL R37, R78.reuse, R41 ;  /* 0x000000294e257220 */ /* 0x040fe20000400000 */
[----:B------:R-:W-:Y:S02]  /*5cf0*/  HADD2.F32 R108, -RZ, R107.H1_H1 ;  /* 0x3000006bff6c7230 */ /* 0x000fe40000004100 */
        /* <DEDUP_REMOVED lines=26> */
[C---:B------:R-:W-:Y:S01]  /*5ea0*/  FFMA R3, R81.reuse, R84, R3 ;  /* 0x0000005451037223 */ /* 0x040fe20000000003 */
[C---:B------:R-:W-:Y:S01]  /*5eb0*/  FFMA R7, R81.reuse, R86, R7 ;  /* 0x0000005651077223 */ /* 0x040fe20000000007 */
[----:B------:R-:W-:Y:S01]  /*5ec0*/  F2FP.F16.E4M3.UNPACK_B R127, R159 ;  /* 0x0000009fff7f723e */ /* 0x000fe200020006ff */
[C---:B------:R-:W-:Y:S01]  /*5ed0*/  FFMA R4, R81.reuse, R85, R4 ;  /* 0x0000005551047223 */ /* 0x040fe20000000004 */
[C---:B------:R-:W-:Y:S01]  /*5ee0*/  FFMA R5, R81.reuse, R88, R5 ;  /* 0x0000005851057223 */ /* 0x040fe20000000005 */
[----:B------:R-:W-:Y:S01]  /*5ef0*/  F2FP.F16.E4M3.UNPACK_B R129, R159.H1 ;  /* 0x0000009fff81723e */ /* 0x000fe200030006ff */
[----:B------:R-:W-:Y:S01]  /*5f00*/  FFMA R6, R81, R87, R6 ;  /* 0x0000005751067223 */ /* 0x000fe20000000006 */
[----:B------:R-:W-:Y:S01]  /*5f10*/  F2FP.SATFINITE.E4M3.F32.PACK_AB_MERGE_C R185, R7, R3, RZ ;  /* 0x0000000307b9723e */ /* 0x000fe200048070ff */
[----:B------:R-:W-:Y:S02]  /*5f20*/  HADD2.F32 R124, -RZ, R123.H1_H1 ;  /* 0x3000007bff7c7230 */ /* 0x000fe40000004100 */
[----:B------:R-:W-:Y:S01]  /*5f30*/  FMUL R11, R78, R11 ;  /* 0x0000000b4e0b7220 */ /* 0x000fe20000400000 */
[----:B------:R-:W-:Y:S01]  /*5f40*/  HADD2.F32 R128, -RZ, R127.H1_H1 ;  /* 0x3000007fff807230 */ /* 0x000fe20000004100 */
[----:B------:R-:W-:Y:S01]  /*5f50*/  F2FP.SATFINITE.E4M3.F32.PACK_AB_MERGE_C R184, R2, R0, R185 ;  /* 0x0000000002b8723e */ /* 0x000fe200048070b9 */
[C---:B------:R-:W-:Y:S01]  /*5f60*/  FMUL R10, R78.reuse, R14 ;  /* 0x0000000e4e0a7220 */ /* 0x040fe20000400000 */
[C---:B------:R-:W-:Y:S01]  /*5f70*/  FFMA R11, R81.reuse, R90, R11 ;  /* 0x0000005a510b7223 */ /* 0x040fe2000000000b */
[C---:B------:R-:W-:Y:S01]  /*5f80*/  FFMA R8, R81.reuse, R89, R8 ;  /* 0x0000005951087223 */ /* 0x040fe20000000008 */
[----:B------:R-:W-:Y:S01]  /*5f90*/  FFMA R9, R81, R92, R9 ;  /* 0x0000005c51097223 */ /* 0x000fe20000000009 */
[----:B------:R-:W-:Y:S01]  /*5fa0*/  F2FP.F16.E4M3.UNPACK_B R131, R160 ;  /* 0x000000a0ff83723e */ /* 0x000fe200020006ff */
[----:B------:R-:W-:Y:S01]  /*5fb0*/  HADD2.F32 R98, -RZ, R97.H1_H1 ;  /* 0x30000061ff627230 */ /* 0x000fe20000004100 */
[----:B------:R-:W-:Y:S01]  /*5fc0*/  F2FP.SATFINITE.E4M3.F32.PACK_AB_MERGE_C R186, R11, R6, RZ ;  /* 0x000000060bba723e */ /* 0x000fe200048070ff */
[----:B------:R-:W-:Y:S01]  /*5fd0*/  FFMA R10, R81, R91, R10 ;  /* 0x0000005b510a7223 */ /* 0x000fe2000000000a */
[----:B------:R-:W-:Y:S02]  /*5fe0*/  HADD2.F32 R97, -RZ, R99.H0_H0 ;  /* 0x20000063ff617230 */ /* 0x000fe40000004100 */
[C---:B------:R-:W-:Y:S01]  /*5ff0*/  FMUL R15, R78.reuse, R15 ;  /* 0x0000000f4e0f7220 */ /* 0x040fe20000400000 */
[----:B------:R-:W-:Y:S01]  /*6000*/  F2FP.SATFINITE.E4M3.F32.PACK_AB_MERGE_C R185, R5, R4, R186 ;  /* 0x0000000405b9723e */ /* 0x000fe200048070ba */
[----:B------:R-:W-:Y:S02]  /*6010*/  HADD2.F32 R132, -RZ, R131.H1_H1 ;  /* 0x30000083ff847230 */ /* 0x000fe40000004100 */
[C---:B------:R-:W-:Y:S01]  /*6020*/  FMUL R14, R78.reuse, R18 ;  /* 0x000000124e0e7220 */ /* 0x040fe20000400000 */
[C---:B------:R-:W-:Y:S01]  /*6030*/  FFMA R15, R81.reuse, R94, R15 ;  /* 0x0000005e510f7223 */ /* 0x040fe2000000000f */
[C---:B------:R-:W-:Y:S01]  /*6040*/  FFMA R12, R81.reuse, R93, R12 ;  /* 0x0000005d510c7223 */ /* 0x040fe2000000000c */
[----:B------:R-:W-:Y:S01]  /*6050*/  FFMA R13, R81, R96, R13 ;  /* 0x00000060510d7223 */ /* 0x000fe2000000000d */
[----:B------:R-:W-:Y:S01]  /*6060*/  F2FP.F16.E4M3.UNPACK_B R133, R160.H1 ;  /* 0x000000a0ff85723e */ /* 0x000fe200030006ff */
[--C-:B------:R-:W-:Y:S01]  /*6070*/  HADD2.F32 R99, -RZ, R101.reuse.H0_H0 ;  /* 0x20000065ff637230 */ /* 0x100fe20000004100 */
[----:B------:R-:W-:Y:S01]  /*6080*/  F2FP.SATFINITE.E4M3.F32.PACK_AB_MERGE_C R186, R15, R10, RZ ;  /* 0x0000000a0fba723e */ /* 0x000fe200048070ff */
[----:B------:R-:W-:Y:S01]  /*6090*/  FFMA R14, R81, R95, R14 ;  /* 0x0000005f510e7223 */ /* 0x000fe2000000000e */
[C---:B------:R-:W-:Y:S01]  /*60a0*/  FMUL R19, R78.reuse, R19 ;  /* 0x000000134e137220 */ /* 0x040fe20000400000 */
[----:B------:R-:W-:Y:S01]  /*60b0*/  HADD2.F32 R102, -RZ, R101.H1_H1 ;  /* 0x30000065ff667230 */ /* 0x000fe20000004100 */
[----:B------:R-:W-:Y:S01]  /*60c0*/  F2FP.SATFINITE.E4M3.F32.PACK_AB_MERGE_C R186, R9, R8, R186 ;  /* 0x0000000809ba723e */ /* 0x000fe200048070ba */
[----:B------:R-:W-:Y:S02]  /*60d0*/  HADD2.F32 R101, -RZ, R103.H0_H0 ;  /* 0x20000067ff657230 */ /* 0x000fe40000004100 */
[C---:B------:R-:W-:Y:S01]  /*60e0*/  FFMA R19, R81.reuse, R98, R19 ;  /* 0x0000006251137223 */ /* 0x040fe20000000013 */
[C---:B------:R-:W-:Y:S01]  /*60f0*/  FFMA R16, R81.reuse, R97, R16 ;  /* 0x0000006151107223 */ /* 0x040fe20000000010 */
[----:B------:R-:W-:Y:S01]  /*6100*/  FFMA R17, R81, R100, R17 ;  /* 0x0000006451117223 */ /* 0x000fe20000000011 */
[C---:B------:R-:W-:Y:S01]  /*6110*/  FMUL R18, R78.reuse, R22 ;  /* 0x000000164e127220 */ /* 0x040fe20000400000 */
[----:B------:R-:W-:Y:S01]  /*6120*/  F2FP.F16.E4M3.UNPACK_B R135, R161 ;  /* 0x000000a1ff87723e */ /* 0x000fe200020006ff */
        /* <DEDUP_REMOVED lines=10> */
[----:B------:R1:W-:Y:S01]  /*61d0*/  STS.128 [R172+UR49+0x4200], R184 ;  /* 0x004200b8ac007988 */ /* 0x0003e20008000c31 */
[----:B------:R-:W-:Y:S01]  /*61e0*/  HADD2.F32 R136, -RZ, R135.H1_H1 ;  /* 0x30000087ff887230 */ /* 0x000fe20000004100 */
[----:B------:R-:W-:Y:S01]  /*61f0*/  F2FP.SATFINITE.E4M3.F32.PACK_AB_MERGE_C R196, R23, R18, RZ ;  /* 0x0000001217c4723e */ /* 0x000fe200048070ff */
[C---:B------:R-:W-:Y:S01]  /*6200*/  FMUL R22, R78.reuse, R26 ;  /* 0x0000001a4e167220 */ /* 0x040fe20000400000 */
[C---:B------:R-:W-:Y:S01]  /*6210*/  FMUL R27, R78.reuse, R27 ;  /* 0x0000001b4e1b7220 */ /* 0x040fe20000400000 */
[--C-:B------:R-:W-:Y:S01]  /*6220*/  HADD2.F32 R107, -RZ, R109.reuse.H0_H0 ;  /* 0x2000006dff6b7230 */ /* 0x100fe20000004100 */
[----:B------:R-:W-:Y:S01]  /*6230*/  F2FP.SATFINITE.E4M3.F32.PACK_AB_MERGE_C R196, R17, R16, R196 ;  /* 0x0000001011c4723e */ /* 0x000fe200048070c4 */
[C---:B------:R-:W-:Y:S01]  /*6240*/  FFMA R22, R81.reuse, R103, R22 ;  /* 0x0000006751167223 */ /* 0x040fe20000000016 */
[C---:B------:R-:W-:Y:S01]  /*6250*/  FFMA R27, R81.reuse, R106, R27 ;  /* 0x0000006a511b7223 */ /* 0x040fe2000000001b */
[C---:B------:R-:W-:Y:S01]  /*6260*/  FFMA R24, R81.reuse, R105, R24 ;  /* 0x0000006951187223 */ /* 0x040fe20000000018 */
[----:B------:R-:W-:Y:S01]  /*6270*/  F2FP.F16.E4M3.UNPACK_B R137, R161.H1 ;  /* 0x000000a1ff89723e */ /* 0x000fe200030006ff */
[----:B------:R-:W-:Y:S02]  /*6280*/  HADD2.F32 R110, -RZ, R109.H1_H1 ;  /* 0x3000006dff6e7230 */ /* 0x000fe40000004100 */
[----:B------:R-:W-:Y:S01]  /*6290*/  FFMA R25, R81, R108, R25 ;  /* 0x0000006c51197223 */ /* 0x000fe20000000019 */
[----:B------:R-:W-:Y:S01]  /*62a0*/  F2FP.SATFINITE.E4M3.F32.PACK_AB_MERGE_C R197, R27, R22, RZ ;  /* 0x000000161bc5723e */ /* 0x000fe200048070ff */
[----:B------:R-:W-:Y:S02]  /*62b0*/  HADD2.F32 R109, -RZ, R111.H0_H0 ;  /* 0x2000006fff6d7230 */ /* 0x000fe40000004100 */
[C---:B------:R-:W-:Y:S01]  /*62c0*/  FMUL R26, R78.reuse, R30 ;  /* 0x0000001e4e1a7220 */ /* 0x040fe20000400000 */
[C---:B------:R-:W-:Y:S01]  /*62d0*/  FMUL R31, R78.reuse, R31 ;  /* 0x0000001f4e1f7220 */ /* 0x040fe20000400000 */
[--C-:B------:R-:W-:Y:S01]  /*62e0*/  HADD2.F32 R111, -RZ, R113.reuse.H0_H0 ;  /* 0x20000071ff6f7230 */ /* 0x100fe20000004100 */
[----:B------:R-:W-:Y:S01]  /*62f0*/  F2FP.SATFINITE.E4M3.F32.PACK_AB_MERGE_C R197, R21, R20, R197 ;  /* 0x0000001415c5723e */ /* 0x000fe200048070c5 */
[C---:B------:R-:W-:Y:S01]  /*6300*/  FFMA R26, R81.reuse, R107, R26 ;  /* 0x0000006b511a7223 */ /* 0x040fe2000000001a */
[C---:B------:R-:W-:Y:S01]  /*6310*/  FFMA R31, R81.reuse, R110, R31 ;  /* 0x0000006e511f7223 */ /* 0x040fe2000000001f */
[C---:B------:R-:W-:Y:S01]  /*6320*/  FFMA R28, R81.reuse, R109, R28 ;  /* 0x0000006d511c7223 */ /* 0x040fe2000000001c */
[----:B------:R-:W-:Y:S01]  /*6330*/  F2FP.F16.E4M3.UNPACK_B R139, R162 ;  /* 0x000000a2ff8b723e */ /* 0x000fe200020006ff */
[----:B------:R-:W-:Y:S02]  /*6340*/  HADD2.F32 R114, -RZ, R113.H1_H1 ;  /* 0x30000071ff727230 */ /* 0x000fe40000004100 */
[----:B------:R-:W-:Y:S01]  /*6350*/  FFMA R29, R81, R112, R29 ;  /* 0x00000070511d7223 */ /* 0x000fe2000000001d */
[----:B------:R-:W-:Y:S01]  /*6360*/  F2FP.SATFINITE.E4M3.F32.PACK_AB_MERGE_C R198, R31, R26, RZ ;  /* 0x0000001a1fc6723e */ /* 0x000fe200048070ff */
[----:B------:R-:W-:Y:S02]  /*6370*/  HADD2.F32 R113, -RZ, R115.H0_H0 ;  /* 0x20000073ff717230 */ /* 0x000fe40000004100 */
[C---:B------:R-:W-:Y:S01]  /*6380*/  FMUL R30, R78.reuse, R34 ;  /* 0x000000224e1e7220 */ /* 0x040fe20000400000 */
[----:B------:R-:W-:Y:S01]  /*6390*/  HADD2.F32 R140, -RZ, R139.H1_H1 ;  /* 0x3000008bff8c7230 */ /* 0x000fe20000004100 */
[----:B------:R-:W-:Y:S01]  /*63a0*/  F2FP.SATFINITE.E4M3.F32.PACK_AB_MERGE_C R198, R25, R24, R198 ;  /* 0x0000001819c6723e */ /* 0x000fe200048070c6 */
[C---:B------:R-:W-:Y:S01]  /*63b0*/  FMUL R35, R78.reuse, R35 ;  /* 0x000000234e237220 */ /* 0x040fe20000400000 */
[--C-:B------:R-:W-:Y:S02]  /*63c0*/  HADD2.F32 R115, -RZ, R117.reuse.H0_H0 ;  /* 0x20000075ff737230 */ /* 0x100fe40000004100 */
[C---:B------:R-:W-:Y:S01]  /*63d0*/  FFMA R30, R81.reuse, R111, R30 ;  /* 0x0000006f511e7223 */ /* 0x040fe2000000001e */
[----:B------:R-:W-:Y:S02]  /*63e0*/  HADD2.F32 R118, -RZ, R117.H1_H1 ;  /* 0x30000075ff767230 */ /* 0x000fe40000004100 */
[C---:B------:R-:W-:Y:S01]  /*63f0*/  FFMA R35, R81.reuse, R114, R35 ;  /* 0x0000007251237223 */ /* 0x040fe20000000023 */
[C---:B------:R-:W-:Y:S01]  /*6400*/  FFMA R32, R81.reuse, R113, R32 ;  /* 0x0000007151207223 */ /* 0x040fe20000000020 */
[----:B------:R-:W-:Y:S01]  /*6410*/  F2FP.F16.E4M3.UNPACK_B R141, R162.H1 ;  /* 0x000000a2ff8d723e */ /* 0x000fe200030006ff */
[----:B------:R-:W-:Y:S01]  /*6420*/  FFMA R33, R81, R116, R33 ;  /* 0x0000007451217223 */ /* 0x000fe20000000021 */
[----:B------:R-:W-:Y:S01]  /*6430*/  HADD2.F32 R117, -RZ, R119.H0_H0 ;  /* 0x20000077ff757230 */ /* 0x000fe20000004100 */
        /* <DEDUP_REMOVED lines=9> */
[----:B------:R1:W-:Y:S01]  /*64d0*/  STS.128 [R204+0x4010], R196 ;  /* 0x004010c4cc007388 */ /* 0x0003e20000000c00 */
[----:B------:R-:W-:Y:S01]  /*64e0*/  FFMA R37, R81, R120, R37 ;  /* 0x0000007851257223 */ /* 0x000fe20000000025 */
[----:B------:R-:W-:Y:S01]  /*64f0*/  F2FP.SATFINITE.E4M3.F32.PACK_AB_MERGE_C R200, R39, R34, RZ ;  /* 0x0000002227c8723e */ /* 0x000fe200048070ff */
[----:B------:R-:W-:Y:S02]  /*6500*/  HADD2.F32 R122, -RZ, R121.H1_H1 ;  /* 0x30000079ff7a7230 */ /* 0x000fe40000004100 */
[C---:B------:R-:W-:Y:S01]  /*6510*/  FMUL R38, R78.reuse, R42 ;  /* 0x0000002a4e267220 */ /* 0x040fe20000400000 */
[----:B------:R-:W-:Y:S01]  /*6520*/  HADD2.F32 R121, -RZ, R123.H0_H0 ;  /* 0x2000007bff797230 */ /* 0x000fe20000004100 */
[----:B------:R-:W-:Y:S01]  /*6530*/  F2FP.SATFINITE.E4M3.F32.PACK_AB_MERGE_C R200, R33, R32, R200 ;  /* 0x0000002021c8723e */ /* 0x000fe200048070c8 */
[----:B------:R-:W-:Y:S02]  /*6540*/  HADD2.F32 R144, -RZ, R143.H1_H1 ;  /* 0x3000008fff907230 */ /* 0x000fe40000004100 */
[C---:B------:R-:W-:Y:S01]  /*6550*/  FFMA R38, R81.reuse, R119, R38 ;  /* 0x0000007751267223 */ /* 0x040fe20000000026 */
[C---:B------:R-:W-:Y:S01]  /*6560*/  FMUL R43, R78.reuse, R43 ;  /* 0x0000002b4e2b7220 */ /* 0x040fe20000400000 */
[--C-:B------:R-:W-:Y:S02]  /*6570*/  HADD2.F32 R123, -RZ, R125.reuse.H0_H0 ;  /* 0x2000007dff7b7230 */ /* 0x100fe40000004100 */
[C---:B------:R-:W-:Y:S01]  /*6580*/  FMUL R42, R78.reuse, R46 ;  /* 0x0000002e4e2a7220 */ /* 0x040fe20000400000 */
[----:B------:R-:W-:Y:S02]  /*6590*/  HADD2.F32 R126, -RZ, R125.H1_H1 ;  /* 0x3000007dff7e7230 */ /* 0x000fe40000004100 */
[C---:B------:R-:W-:Y:S01]  /*65a0*/  FFMA R43, R81.reuse, R122, R43 ;  /* 0x0000007a512b7223 */ /* 0x040fe2000000002b */
[----:B------:R-:W-:Y:S01]  /*65b0*/  F2FP.F16.E4M3.UNPACK_B R145, R163.H1 ;  /* 0x000000a3ff91723e */ /* 0x000fe200030006ff */
[C---:B------:R-:W-:Y:S01]  /*65c0*/  FFMA R40, R81.reuse, R121, R40 ;  /* 0x0000007951287223 */ /* 0x040fe20000000028 */
[----:B------:R-:W-:Y:S01]  /*65d0*/  FFMA R41, R81, R124, R41 ;  /* 0x0000007c51297223 */ /* 0x000fe20000000029 */
[----:B------:R-:W-:Y:S01]  /*65e0*/  ISETP.NE.AND P0, PT, R193, RZ, PT ;  /* 0x000000ffc100720c */ /* 0x000fe20003f05270 */
[----:B------:R-:W-:Y:S01]  /*65f0*/  HADD2.F32 R125, -RZ, R127.H0_H0 ;  /* 0x2000007fff7d7230 */ /* 0x000fe20000004100 */
[----:B------:R-:W-:Y:S01]  /*6600*/  F2FP.SATFINITE.E4M3.F32.PACK_AB_MERGE_C R201, R43, R38, RZ ;  /* 0x000000262bc9723e */ /* 0x000fe200048070ff */
[----:B------:R-:W-:Y:S01]  /*6610*/  FFMA R42, R81, R123, R42 ;  /* 0x0000007b512a7223 */ /* 0x000fe2000000002a */
[C---:B------:R-:W-:Y:S01]  /*6620*/  FMUL R47, R78.reuse, R47 ;  /* 0x0000002f4e2f7220 */ /* 0x040fe20000400000 */
[--C-:B------:R-:W-:Y:S01]  /*6630*/  HADD2.F32 R127, -RZ, R129.reuse.H0_H0 ;  /* 0x20000081ff7f7230 */ /* 0x100fe20000004100 */
[----:B------:R-:W-:Y:S01]  /*6640*/  F2FP.SATFINITE.E4M3.F32.PACK_AB_MERGE_C R201, R37, R36, R201 ;  /* 0x0000002425c9723e */ /* 0x000fe200048070c9 */
[----:B------:R-:W-:Y:S02]  /*6650*/  HADD2.F32 R130, -RZ, R129.H1_H1 ;  /* 0x30000081ff827230 */ /* 0x000fe40000004100 */
[C---:B------:R-:W-:Y:S01]  /*6660*/  FFMA R47, R81.reuse, R126, R47 ;  /* 0x0000007e512f7223 */ /* 0x040fe2000000002f */
[C---:B------:R-:W-:Y:S01]  /*6670*/  FFMA R44, R81.reuse, R125, R44 ;  /* 0x0000007d512c7223 */ /* 0x040fe2000000002c */
[C---:B------:R-:W-:Y:S01]  /*6680*/  FFMA R45, R81.reuse, R128, R45 ;  /* 0x00000080512d7223 */ /* 0x040fe2000000002d */
[----:B------:R-:W-:Y:S02]  /*6690*/  HADD2.F32 R129, -RZ, R131.H0_H0 ;  /* 0x20000083ff817230 */ /* 0x000fe40000004100 */
[C---:B------:R-:W-:Y:S01]  /*66a0*/  FMUL R46, R78.reuse, R50 ;  /* 0x000000324e2e7220 */ /* 0x040fe20000400000 */
[C---:B------:R-:W-:Y:S01]  /*66b0*/  FMUL R51, R78.reuse, R51 ;  /* 0x000000334e337220 */ /* 0x040fe20000400000 */
[--C-:B------:R-:W-:Y:S02]  /*66c0*/  HADD2.F32 R131, -RZ, R133.reuse.H0_H0 ;  /* 0x20000085ff837230 */ /* 0x100fe40000004100 */
[C---:B------:R-:W-:Y:S01]  /*66d0*/  FMUL R50, R78.reuse, R54 ;  /* 0x000000364e327220 */ /* 0x040fe20000400000 */
[C---:B------:R-:W-:Y:S01]  /*66e0*/  FFMA R46, R81.reuse, R127, R46 ;  /* 0x0000007f512e7223 */ /* 0x040fe2000000002e */
[----:B------:R-:W-:Y:S02]  /*66f0*/  HADD2.F32 R134, -RZ, R133.H1_H1 ;  /* 0x30000085ff867230 */ /* 0x000fe40000004100 */
[C---:B------:R-:W-:Y:S01]  /*6700*/  FFMA R51, R81.reuse, R130, R51 ;  /* 0x0000008251337223 */ /* 0x040fe20000000033 */
[----:B------:R-:W-:Y:S02]  /*6710*/  HADD2.F32 R133, -RZ, R135.H0_H0 ;  /* 0x20000087ff857230 */ /* 0x000fe40000004100 */
[C---:B------:R-:W-:Y:S01]  /*6720*/  FMUL R55, R78.reuse, R55 ;  /* 0x000000374e377220 */ /* 0x040fe20000400000 */
[C---:B------:R-:W-:Y:S01]  /*6730*/  FFMA R48, R81.reuse, R129, R48 ;  /* 0x0000008151307223 */ /* 0x040fe20000000030 */
[C---:B------:R-:W-:Y:S01]  /*6740*/  FFMA R49, R81.reuse, R132, R49 ;  /* 0x0000008451317223 */ /* 0x040fe20000000031 */
[--C-:B------:R-:W-:Y:S02]  /*6750*/  HADD2.F32 R135, -RZ, R137.reuse.H0_H0 ;  /* 0x20000089ff877230 */ /* 0x100fe40000004100 */
[C---:B------:R-:W-:Y:S01]  /*6760*/  FFMA R50, R81.reuse, R131, R50 ;  /* 0x0000008351327223 */ /* 0x040fe20000000032 */
[----:B------:R-:W-:Y:S02]  /*6770*/  HADD2.F32 R138, -RZ, R137.H1_H1 ;  /* 0x30000089ff8a7230 */ /* 0x000fe40000004100 */
[C---:B------:R-:W-:Y:S01]  /*6780*/  FMUL R54, R78.reuse, R58 ;  /* 0x0000003a4e367220 */ /* 0x040fe20000400000 */
[----:B------:R-:W-:Y:S02]  /*6790*/  HADD2.F32 R137, -RZ, R139.H0_H0 ;  /* 0x2000008bff897230 */ /* 0x000fe40000004100 */
[C---:B------:R-:W-:Y:S01]  /*67a0*/  FFMA R55, R81.reuse, R134, R55 ;  /* 0x0000008651377223 */ /* 0x040fe20000000037 */
        /* <DEDUP_REMOVED lines=16> */
[----:B------:R-:W-:Y:S01]  /*68b0*/  FFMA R63, R81, R142, R63 ;  /* 0x0000008e513f7223 */ /* 0x000fe2000000003f */
[----:B------:R-:W-:Y:S01]  /*68c0*/  FMUL R67, R78, R67 ;  /* 0x000000434e437220 */ /* 0x000fe20000400000 */
[----:B------:R-:W-:Y:S01]  /*68d0*/  F2FP.SATFINITE.E4M3.F32.PACK_AB_MERGE_C R202, R47, R42, RZ ;  /* 0x0000002a2fca723e */ /* 0x000fe200048070ff */
[----:B------:R-:W-:Y:S01]  /*68e0*/  FFMA R60, R81, R141, R60 ;  /* 0x0000008d513c7223 */ /* 0x000fe2000000003c */
[----:B------:R-:W-:Y:S01]  /*68f0*/  F2FP.SATFINITE.E4M3.F32.PACK_AB_MERGE_C R203, R51, R46, RZ ;  /* 0x0000002e33cb723e */ /* 0x000fe200048070ff */
[C---:B------:R-:W-:Y:S01]  /*6900*/  FFMA R61, R81.reuse, R144, R61 ;  /* 0x00000090513d7223 */ /* 0x040fe2000000003d */
[C---:B------:R-:W-:Y:S01]  /*6910*/  FFMA R62, R81.reuse, R143, R62 ;  /* 0x0000008f513e7223 */ /* 0x040fe2000000003e */
[----:B------:R-:W-:Y:S01]  /*6920*/  FFMA R67, R81, R146, R67 ;  /* 0x0000009251437223 */ /* 0x000fe20000000043 */
[----:B------:R-:W-:Y:S02]  /*6930*/  F2FP.SATFINITE.E4M3.F32.PACK_AB_MERGE_C R202, R41, R40, R202 ;  /* 0x0000002829ca723e */ /* 0x000fe400048070ca */
[----:B------:R-:W-:Y:S02]  /*6940*/  F2FP.SATFINITE.E4M3.F32.PACK_AB_MERGE_C R203, R45, R44, R203 ;  /* 0x0000002c2dcb723e */ /* 0x000fe400048070cb */
[----:B------:R-:W-:Y:S02]  /*6950*/  F2FP.SATFINITE.E4M3.F32.PACK_AB_MERGE_C R212, R55, R50, RZ ;  /* 0x0000003237d4723e */ /* 0x000fe400048070ff */
[----:B------:R-:W-:Y:S01]  /*6960*/  F2FP.SATFINITE.E4M3.F32.PACK_AB_MERGE_C R213, R59, R54, RZ ;  /* 0x000000363bd5723e */ /* 0x000fe200048070ff */
[----:B------:R1:W-:Y:S01]  /*6970*/  STS.128 [R206+0x4020], R200 ;  /* 0x004020c8ce007388 */ /* 0x0003e20000000c00 */
[----:B------:R-:W-:Y:S02]  /*6980*/  F2FP.SATFINITE.E4M3.F32.PACK_AB_MERGE_C R214, R63, R58, RZ ;  /* 0x0000003a3fd6723e */ /* 0x000fe400048070ff */
[----:B------:R-:W-:Y:S02]  /*6990*/  F2FP.SATFINITE.E4M3.F32.PACK_AB_MERGE_C R215, R67, R62, RZ ;  /* 0x0000003e43d7723e */ /* 0x000fe400048070ff */
[----:B------:R-:W-:Y:S02]  /*69a0*/  F2FP.SATFINITE.E4M3.F32.PACK_AB_MERGE_C R212, R49, R48, R212 ;  /* 0x0000003031d4723e */ /* 0x000fe400048070d4 */
[----:B------:R-:W-:Y:S02]  /*69b0*/  F2FP.SATFINITE.E4M3.F32.PACK_AB_MERGE_C R213, R53, R52, R213 ;  /* 0x0000003435d5723e */ /* 0x000fe400048070d5 */
[----:B------:R-:W-:Y:S02]  /*69c0*/  F2FP.SATFINITE.E4M3.F32.PACK_AB_MERGE_C R214, R57, R56, R214 ;  /* 0x0000003839d6723e */ /* 0x000fe400048070d6 */
[----:B------:R-:W-:Y:S02]  /*69d0*/  F2FP.SATFINITE.E4M3.F32.PACK_AB_MERGE_C R215, R61, R60, R215 ;  /* 0x0000003c3dd7723e */ /* 0x000fe400048070d7 */
[----:B------:R-:W-:Y:S02]  /*69e0*/  LEA R210, R181, UR49, 0x3 ;  /* 0x00000031b5d27c11 */ /* 0x000fe4000f8e18ff */
[----:B------:R-:W-:Y:S01]  /*69f0*/  @P6 SHF.L.U32 R221, R180, 0x1f, RZ ;  /* 0x0000001fb4dd6819 */ /* 0x000fe200000006ff */
[----:B------:R1:W-:Y:S01]  /*6a00*/  STS.128 [R205+0x4010], R212 ;  /* 0x004010d4cd007388 */ /* 0x0003e20000000c00 */
[----:B------:R-:W-:Y:S01]  /*6a10*/  @!PT LDS RZ, [RZ] ;  /* 0x00000000fffff984 */ /* 0x000fe20000000800 */
[----:B------:R-:W-:Y:S01]  /*6a20*/  @!PT LDS RZ, [RZ] ;  /* 0x00000000fffff984 */ /* 0x000fe20000000800 */
[----:B------:R-:W-:Y:S01]  /*6a30*/  @!PT LDS RZ, [RZ] ;  /* 0x00000000fffff984 */ /* 0x000fe20000000800 */
[----:B------:R-:W-:Y:S01]  /*6a40*/  @!PT LDS RZ, [RZ] ;  /* 0x00000000fffff984 */ /* 0x000fe20000000800 */
[----:B------:R2:W-:Y:S07]  /*6a50*/  MEMBAR.ALL.CTA ;  /* 0x0000000000007992 */ /* 0x0005ee0000008000 */
[----:B--2---:R-:W2:Y:S02]  /*6a60*/  FENCE.VIEW.ASYNC.S ;  /* 0x00000000000073c6 */ /* 0x004ea40000000000 */
[----:B--2---:R-:W-:Y:S06]  /*6a70*/  BAR.SYNC.DEFER_BLOCKING 0x1, 0x80 ;  /* 0x0042000000007b1d */ /* 0x004fec0000010000 */
[----:B------:R-:W-:Y:S05]  /*6a80*/  @P0 BRA `(.L_x_96) ;  /* 0x0000000000280947 */ /* 0x000fea0003800000 */
[----:B------:R-:W-:Y:S02]  /*6a90*/  UIADD3 UR4, UPT, UPT, UR49, 0x4200, URZ ;  /* 0x0000420031047890 */ /* 0x000fe4000fffe0ff */
[----:B------:R-:W-:Y:S01]  /*6aa0*/  UIADD3 UR6, UP0, UPT, UR52, 0x680, URZ ;  /* 0x0000068034067890 */ /* 0x000fe2000ff1e0ff */
[----:B------:R-:W-:Y:S03]  /*6ab0*/  UMOV UR43, UR36 ;  /* 0x00000024002b7c82 */ /* 0x000fe60008000000 */
[----:B------:R-:W-:Y:S01]  /*6ac0*/  MOV R192, UR4 ;  /* 0x0000000400c07c02 */ /* 0x000fe20008000f00 */
[----:B------:R-:W-:Y:S03]  /*6ad0*/  UIADD3.X UR7, UPT, UPT, URZ, UR53, URZ, UP0, !UPT ;  /* 0x00000035ff077290 */ /* 0x000fe600087fe4ff */
[----:B------:R-:W-:Y:S11]  /*6ae0*/  R2UR UR40, R192 ;  /* 0x00000000c02872ca */ /* 0x000ff600000e0000 */
[----:B------:R-:W-:Y:S02]  /*6af0*/  @!UPT UIADD3 URZ, UPT, UPT, URZ, URZ, URZ ;  /* 0x000000fffffff290 */ /* 0x000fe4000fffe0ff */
[----:B------:R2:W-:Y:S01]  /*6b00*/  UTMASTG.3D [UR40], [UR6] ;  /* 0x00000028060073b5 */ /* 0x0005e20008010000 */
[----:B------:R0:W-:Y:S01]  /*6b10*/  UTMACMDFLUSH ;  /* 0x00000000000079b7 */ /* 0x0001e20000000000 */
[----:B--2---:R-:W-:Y:S04]  /*6b20*/  DEPBAR.LE SB0, 0x1 ;  /* 0x000080400000791a */ /* 0x004fe80000000000 */
.L_x_96:
[----:B------:R-:W-:Y:S05]  /*6b30*/  BSYNC.RECONVERGENT B0 ;  /* 0x0000000000007941 */ /* 0x000fea0003800200 */
.L_x_95:
[----:B------:R-:W-:Y:S06]  /*6b40*/  BAR.SYNC.DEFER_BLOCKING 0x1, 0x80 ;  /* 0x0042000000007b1d */ /* 0x000fec0000010000 */
[----:B------:R-:W2:Y:S01]  /*6b50*/  @P6 SYNCS.PHASECHK.TRANS64.TRYWAIT P0, [R210+URZ+0x40], R221 ;  /* 0x000040ddd20065a7 */ /* 0x000ea200080011ff */
[----:B------:R-:W-:Y:S01]  /*6b60*/  BSSY B1, `(.L_x_97) ;  /* 0x0000023000017945 */ /* 0x000fe20003800000 */
[----:B--2---:R-:W-:Y:S03]  /*6b70*/  @P6 SEL R208, RZ, 0x1, !P0 ;  /* 0x00000001ffd06807 */ /* 0x004fe60004000000 */
[----:B------:R-:W-:Y:S05]  /*6b80*/  @!P6 BRA `(.L_x_98) ;  /* 0x000000000080e947 */ /* 0x000fea0003800000 */
[----:B------:R-:W-:Y:S01]  /*6b90*/  ISETP.NE.AND P1, PT, R209, RZ, PT ;  /* 0x000000ffd100720c */ /* 0x000fe20003f25270 */
[----:B------:R-:W-:Y:S01]  /*6ba0*/  BSSY B0, `(.L_x_99) ;  /* 0x000000a000007945 */ /* 0x000fe20003800000 */
[----:B------:R-:W-:Y:S11]  /*6bb0*/  ISETP.NE.AND P0, PT, R208, RZ, PT ;  /* 0x000000ffd000720c */ /* 0x000ff60003f05270 */
[----:B------:R-:W-:Y:S04]  /*6bc0*/  @P1 IMAD R0, R181, 0x2000, R190 ;  /* 0x00002000b5001824 */ /* 0x000fe800078e02be */
[C---:B------:R-:W-:Y:S01]  /*6bd0*/  @P1 IMAD.IADD R2, R0.reuse, 0x1, R211 ;  /* 0x0000000100021824 */ /* 0x040fe200078e02d3 */
[----:B------:R-:W-:Y:S03]  /*6be0*/  @P1 IADD3 R219, PT, PT, R0, R219, RZ ;  /* 0x000000db00db1210 */ /* 0x000fe60007ffe0ff */
[----:B------:R-:W-:Y:S01]  /*6bf0*/  @P1 IMAD.IADD R217, R217, 0x1, R2 ;  /* 0x00000001d9d91824 */ /* 0x000fe200078e0202 */
[----:B------:R-:W-:Y:S06]  /*6c00*/  @P0 BRA `(.L_x_100) ;  /* 0x00000000000c0947 */ /* 0x000fec0003800000 */
[----:B------:R-:W-:Y:S04]  /*6c10*/  SHF.L.U32 R3, R180, 0x1f, RZ ;  /* 0x0000001fb4037819 */ /* 0x000fe800000006ff */
[----:B------:R-:W2:Y:S02]  /*6c20*/  SYNCS.PHASECHK.TRANS64.TRYWAIT P0, [R210+URZ+0x40], R3 ;  /* 0x00004003d20075a7 */ /* 0x000ea400080011ff */
[----:B--2---:R-:W-:Y:S05]  /*6c30*/  @!P0 BRA `(.L_x_101) ;  /* 0x0000001c00b88947 */ /* 0x004fea0003800000 */
.L_x_100:
[----:B------:R-:W-:Y:S05]  /*6c40*/  BSYNC B0 ;  /* 0x0000000000007941 */ /* 0x000fea0003800000 */
.L_x_99:
[----:B------:R-:W-:Y:S01]  /*6c50*/  ISETP.NE.AND P0, PT, R209, RZ, PT ;  /* 0x000000ffd100720c */ /* 0x000fe20003f05270 */
[----:B--2---:R-:W-:Y:S02]  /*6c60*/  VIADD R210, R210, 0x50 ;  /* 0x00000050d2d27836 */ /* 0x004fe40000000000 */
[----:B------:R-:W-:Y:S02]  /*6c70*/  IMAD.U32 R3, RZ, RZ, UR37 ;  /* 0x00000025ff037e24 */ /* 0x000fe4000f8e00ff */
[----:B------:R-:W-:Y:S03]  /*6c80*/  VIADD R181, R181, 0x1 ;  /* 0x00000001b5b57836 */ /* 0x000fe60000000000 */
[----:B------:R-:W-:Y:S05]  /*6c90*/  PRMT R3, R3, 0x654, R210 ;  /* 0x0000065403037816 */ /* 0x000fea00000000d2 */
[----:B------:R2:W3:Y:S04]  /*6ca0*/  @P0 LDS.128 R148, [R0] ;  /* 0x0000000000940984 */ /* 0x0004e80000000c00 */
[----:B------:R2:W4:Y:S04]  /*6cb0*/  @P0 LDS.128 R152, [R2+0x10] ;  /* 0x0000100002980984 */ /* 0x0005280000000c00 */
        /* <DEDUP_REMOVED lines=9> */
[----:B------:R-:W-:Y:S01]  /*6d50*/  SEL R181, R181, RZ, P0 ;  /* 0x000000ffb5b57207 */ /* 0x000fe20000000000 */
[----:B-----5:R5:W-:Y:S02]  /*6d60*/  SYNCS.ARRIVE.TRANS64.RED.A1T0 RZ, [R3+URZ], RZ ;  /* 0x000000ff03ff79a7 */ /* 0x020be400081004ff */
[----:B-----5:R-:W-:Y:S04]  /*6d70*/  SEL R3, RZ, 0x1, P0 ;  /* 0x00000001ff037807 */ /* 0x020fe80000000000 */
[----:B--234-:R-:W-:Y:S02]  /*6d80*/  LOP3.LUT R180, R180, R3, RZ, 0x3c, !PT ;  /* 0x00000003b4b47212 */ /* 0x01cfe400078e3cff */
.L_x_98:
[----:B------:R-:W-:Y:S05]  /*6d90*/  BSYNC B1 ;  /* 0x0000000000017941 */ /* 0x000fea0003800000 */
.L_x_97:
[----:B------:R-:W-:Y:S05]  /*6da0*/  VIADD R0, R80, 0x40 ;  /* 0x0000004050007836 */ /* 0x000fea0000000000 */
[----:B------:R-:W-:Y:S04]  /*6db0*/  SHF.R.U32.HI R0, RZ, 0x15, R0 ;  /* 0x00000015ff007819 */ /* 0x000fe80000011600 */
[----:B------:R-:W-:Y:S11]  /*6dc0*/  LOP3.LUT P0, RZ, R0, 0x3, R173, 0x48, !PT ;  /* 0x0000000300ff7812 */ /* 0x000ff600078048ad */
[----:B------:R-:W-:Y:S02]  /*6dd0*/  @!UPT UIADD3 URZ, UPT, UPT, URZ, URZ, URZ ;  /* 0x000000fffffff290 */ /* 0x000fe4000fffe0ff */
[----:B------:R-:W-:Y:S05]  /*6de0*/  @!P0 BRA `(.L_x_102) ;  /* 0x0000000000408947 */ /* 0x000fea0003800000 */
[----:B------:R-:W2:Y:S01]  /*6df0*/  LDCU.64 UR8, c[0x4][0x70] ;  /* 0x01000e00ff0877ac */ /* 0x000ea20008000a00 */
[----:B------:R-:W-:Y:S01]  /*6e00*/  MOV R3, 0x0 ;  /* 0x0000000000037802 */ /* 0x000fe20000000f00 */
[----:B------:R-:W-:Y:S02]  /*6e10*/  HFMA2 R12, -RZ, RZ, 0, 5.9604644775390625e-08 ;  /* 0x00000001ff0c7431 */ /* 0x000fe400000001ff */
[----:B------:R-:W-:Y:S02]  /*6e20*/  IMAD.MOV.U32 R8, RZ, RZ, 0x192 ;  /* 0x00000192ff087424 */ /* 0x000fe400078e00ff */
[----:B------:R-:W-:Y:S01]  /*6e30*/  IMAD.MOV.U32 R13, RZ, RZ, RZ ;  /* 0x000000ffff0d7224 */ /* 0x000fe200078e00ff */
[----:B------:R-:W3:Y:S01]  /*6e40*/  LDCU.64 UR6, c[0x4][0x78] ;  /* 0x01000f00ff0677ac */ /* 0x000ee20008000a00 */
[----:B------:R-:W4:Y:S01]  /*6e50*/  LDC.64 R2, c[0x4][R3] ;  /* 0x0100000003027b82 */ /* 0x000f220000000a00 */
[----:B------:R-:W5:Y:S01]  /*6e60*/  LDCU.64 UR4, c[0x4][0x10] ;  /* 0x01000200ff0477ac */ /* 0x000f620008000a00 */
[----:B--2---:R-:W-:Y:S01]  /*6e70*/  MOV R5, UR9 ;  /* 0x0000000900057c02 */ /* 0x004fe20008000f00 */
[----:B------:R-:W-:Y:S01]  /*6e80*/  IMAD.U32 R4, RZ, RZ, UR8 ;  /* 0x00000008ff047e24 */ /* 0x000fe2000f8e00ff */
[----:B---3--:R-:W-:Y:S01]  /*6e90*/  MOV R7, UR7 ;  /* 0x0000000700077c02 */ /* 0x008fe20008000f00 */
[----:B------:R-:W-:Y:S01]  /*6ea0*/  IMAD.U32 R6, RZ, RZ, UR6 ;  /* 0x00000006ff067e24 */ /* 0x000fe2000f8e00ff */
[----:B-----5:R-:W-:Y:S01]  /*6eb0*/  MOV R11, UR5 ;  /* 0x00000005000b7c02 */ /* 0x020fe20008000f00 */
[----:B------:R-:W-:Y:S02]  /*6ec0*/  IMAD.U32 R10, RZ, RZ, UR4 ;  /* 0x00000004ff0a7e24 */ /* 0x000fe4000f8e00ff */
[----:B------:R-:W-:Y:S07]  /*6ed0*/  LEPC R20, `(.L_x_102) ;  /* 0x000000001014794e */ /* 0x000fee0000000000 */
[----:B-1--4-:R-:W-:Y:S05]  /*6ee0*/  CALL.ABS.NOINC R2 ;  /* 0x0000000002007343 */ /* 0x012fea0003c00000 */
.L_x_102:
[----:B------:R-:W-:Y:S01]  /*6ef0*/  ISETP.NE.AND P0, PT, R193, RZ, PT ;  /* 0x000000ffc100720c */ /* 0x000fe20003f05270 */
[----:B------:R-:W-:Y:S05]  /*6f00*/  WARPSYNC.ALL ;  /* 0x0000000000007948 */ /* 0x000fea0003800000 */
[----:B------:R-:W-:Y:S01]  /*6f10*/  R2UR UR4, R80 ;  /* 0x00000000500472ca */ /* 0x000fe200000e0000 */
[----:B------:R-:W-:Y:S01]  /*6f20*/  BSSY.RECONVERGENT B0, `(.L_x_103) ;  /* 0x000011d000007945 */ /* 0x000fe20003800200 */
[----:B------:R-:W-:Y:S02]  /*6f30*/  F2FP.F16.E4M3.UNPACK_B R11, R149 ;  /* 0x00000095ff0b723e */ /* 0x000fe400020006ff */
[----:B------:R-:W-:Y:S02]  /*6f40*/  F2FP.F16.E4M3.UNPACK_B R10, R150 ;  /* 0x00000096ff0a723e */ /* 0x000fe400020006ff */
[----:B------:R-:W-:Y:S01]  /*6f50*/  F2FP.F16.E4M3.UNPACK_B R9, R151 ;  /* 0x00000097ff09723e */ /* 0x000fe200020006ff */
[--C-:B------:R-:W-:Y:S01]  /*6f60*/  HADD2.F32 R83, -RZ, R11.reuse.H0_H0 ;  /* 0x2000000bff537230 */ /* 0x100fe20000004100 */
[----:B------:R-:W-:Y:S01]  /*6f70*/  F2FP.F16.E4M3.UNPACK_B R8, R152 ;  /* 0x00000098ff08723e */ /* 0x000fe200020006ff */
[----:B------:R-:W-:Y:S01]  /*6f80*/  HADD2.F32 R84, -RZ, R11.H1_H1 ;  /* 0x3000000bff547230 */ /* 0x000fe20000004100 */
[----:B------:R-:W-:Y:S01]  /*6f90*/  F2FP.F16.E4M3.UNPACK_B R7, R153 ;  /* 0x00000099ff07723e */ /* 0x000fe200020006ff */
[--C-:B------:R-:W-:Y:S01]  /*6fa0*/  HADD2.F32 R87, -RZ, R10.reuse.H0_H0 ;  /* 0x2000000aff577230 */ /* 0x100fe20000004100 */
[----:B------:R-:W-:Y:S01]  /*6fb0*/  F2FP.F16.E4M3.UNPACK_B R6, R154 ;  /* 0x0000009aff06723e */ /* 0x000fe200020006ff */
[----:B------:R-:W-:Y:S01]  /*6fc0*/  HADD2.F32 R88, -RZ, R10.H1_H1 ;  /* 0x3000000aff587230 */ /* 0x000fe20000004100 */
[----:B------:R-:W-:Y:S01]  /*6fd0*/  F2FP.F16.E4M3.UNPACK_B R5, R155 ;  /* 0x0000009bff05723e */ /* 0x000fe200020006ff */
[--C-:B------:R-:W-:Y:S01]  /*6fe0*/  HADD2.F32 R91, -RZ, R9.reuse.H0_H0 ;  /* 0x20000009ff5b7230 */ /* 0x100fe20000004100 */
[----:B-1----:R-:W-:Y:S01]  /*6ff0*/  F2FP.F16.E4M3.UNPACK_B R4, R156 ;  /* 0x0000009cff04723e */ /* 0x002fe200020006ff */
[----:B------:R-:W-:Y:S01]  /*7000*/  HADD2.F32 R92, -RZ, R9.H1_H1 ;  /* 0x30000009ff5c7230 */ /* 0x000fe20000004100 */
[-C--:B------:R-:W-:Y:S01]  /*7010*/  F2FP.F16.E4M3.UNPACK_B R2, R148.reuse ;  /* 0x00000094ff02723e */ /* 0x080fe200020006ff */
[--C-:B------:R-:W-:Y:S01]  /*7020*/  HADD2.F32 R95, -RZ, R8.reuse.H0_H0 ;  /* 0x20000008ff5f7230 */ /* 0x100fe20000004100 */
[----:B------:R-:W-:Y:S01]  /*7030*/  F2FP.F16.E4M3.UNPACK_B R148, R148.H1 ;  /* 0x00000094ff94723e */ /* 0x000fe200030006ff */
[----:B------:R-:W-:Y:S01]  /*7040*/  HADD2.F32 R97, -RZ, R8.H1_H1 ;  /* 0x30000008ff617230 */ /* 0x000fe20000004100 */
[----:B------:R-:W-:Y:S01]  /*7050*/  F2FP.F16.E4M3.UNPACK_B R149, R149.H1 ;  /* 0x00000095ff95723e */ /* 0x000fe200030006ff */
[--C-:B------:R-:W-:Y:S01]  /*7060*/  HADD2.F32 R98, -RZ, R7.reuse.H0_H0 ;  /* 0x20000007ff627230 */ /* 0x100fe20000004100 */
[----:B------:R-:W-:Y:S01]  /*7070*/  F2FP.F16.E4M3.UNPACK_B R150, R150.H1 ;  /* 0x00000096ff96723e */ /* 0x000fe200030006ff */
[----:B------:R-:W-:Y:S01]  /*7080*/  HADD2.F32 R101, -RZ, R7.H1_H1 ;  /* 0x30000007ff657230 */ /* 0x000fe20000004100 */
[----:B------:R-:W-:Y:S01]  /*7090*/  F2FP.F16.E4M3.UNPACK_B R151, R151.H1 ;  /* 0x00000097ff97723e */ /* 0x000fe200030006ff */
[--C-:B------:R-:W-:Y:S01]  /*70a0*/  HADD2.F32 R102, -RZ, R6.reuse.H0_H0 ;  /* 0x20000006ff667230 */ /* 0x100fe20000004100 */
[----:B------:R-:W-:Y:S01]  /*70b0*/  F2FP.F16.E4M3.UNPACK_B R138, R163 ;  /* 0x000000a3ff8a723e */ /* 0x000fe200020006ff */
[----:B------:R-:W-:Y:S01]  /*70c0*/  HADD2.F32 R105, -RZ, R6.H1_H1 ;  /* 0x30000006ff697230 */ /* 0x000fe20000004100 */
[----:B------:R-:W-:Y:S01]  /*70d0*/  R2UR UR5, R207 ;  /* 0x00000000cf0572ca */ /* 0x000fe200000e0000 */
        /* <DEDUP_REMOVED lines=8> */
[----:B------:R-:W1:Y:S01]  /*7160*/  LDTM.x64 R4, tmem[UR4+0x40] ;  /* 0x00004004000479ee */ /* 0x000e620008340000 */
[--C-:B------:R-:W-:Y:S01]  /*7170*/  HADD2.F32 R0, -RZ, R2.reuse.H0_H0 ;  /* 0x20000002ff007230 */ /* 0x100fe20000004100 */
[----:B------:R-:W-:Y:S01]  /*7180*/  NOP ;  /* 0x0000000000007918 */ /* 0x000fe20000000000 */
[----:B------:R-:W-:Y:S01]  /*7190*/  HADD2.F32 R2, -RZ, R2.H1_H1 ;  /* 0x30000002ff027230 */ /* 0x000fe20000004100 */
[----:B------:R-:W-:Y:S01]  /*71a0*/  UIADD3 UR5, UPT, UPT, UR5, 0xb0, URZ ;  /* 0x000000b005057890 */ /* 0x000fe2000fffe0ff */
[--C-:B------:R-:W-:Y:S01]  /*71b0*/  HADD2.F32 R86, -RZ, R149.reuse.H1_H1 ;  /* 0x30000095ff567230 */ /* 0x100fe20000004100 */
[----:B------:R-:W-:Y:S01]  /*71c0*/  F2FP.F16.E4M3.UNPACK_B R132, R161 ;  /* 0x000000a1ff84723e */ /* 0x000fe200020006ff */
[--C-:B------:R-:W-:Y:S01]  /*71d0*/  HADD2.F32 R114, -RZ, R116.reuse.H0_H0 ;  /* 0x20000074ff727230 */ /* 0x100fe20000004100 */
[----:B------:R-:W-:Y:S01]  /*71e0*/  UPRMT UR5, UR37, 0x654, UR5 ;  /* 0x0000065425057896 */ /* 0x000fe20008000005 */
[----:B------:R-:W-:Y:S01]  /*71f0*/  HADD2.F32 R117, -RZ, R116.H1_H1 ;  /* 0x30000074ff757230 */ /* 0x000fe20000004100 */
[----:B------:R-:W-:Y:S01]  /*7200*/  F2FP.F16.E4M3.UNPACK_B R136, R162 ;  /* 0x000000a2ff88723e */ /* 0x000fe200020006ff */
[--C-:B------:R-:W-:Y:S01]  /*7210*/  HADD2.F32 R118, -RZ, R120.reuse.H0_H0 ;  /* 0x20000078ff767230 */ /* 0x100fe20000004100 */
[----:B------:R-:W-:Y:S01]  /*7220*/  F2FP.F16.E4M3.UNPACK_B R152, R152.H1 ;  /* 0x00000098ff98723e */ /* 0x000fe200030006ff */
[----:B------:R-:W-:Y:S01]  /*7230*/  HADD2.F32 R121, -RZ, R120.H1_H1 ;  /* 0x30000078ff797230 */ /* 0x000fe20000004100 */
[----:B------:R-:W-:Y:S01]  /*7240*/  F2FP.F16.E4M3.UNPACK_B R153, R153.H1 ;  /* 0x00000099ff99723e */ /* 0x000fe200030006ff */
[--C-:B------:R-:W-:Y:S01]  /*7250*/  HADD2.F32 R122, -RZ, R124.reuse.H0_H0 ;  /* 0x2000007cff7a7230 */ /* 0x100fe20000004100 */
[----:B------:R-:W-:Y:S01]  /*7260*/  F2FP.F16.E4M3.UNPACK_B R154, R154.H1 ;  /* 0x0000009aff9a723e */ /* 0x000fe200030006ff */
[----:B-1----:R-:W-:Y:S01]  /*7270*/  SYNCS.ARRIVE.TRANS64.RED.A1T0 RZ, [UR5], RZ ;  /* 0x000000ffffff79a7 */ /* 0x002fe20008100405 */
[----:B------:R-:W-:Y:S01]  /*7280*/  HADD2.F32 R125, -RZ, R124.H1_H1 ;  /* 0x3000007cff7d7230 */ /* 0x000fe20000004100 */
[----:B------:R-:W-:Y:S01]  /*7290*/  F2FP.F16.E4M3.UNPACK_B R155, R155.H1 ;  /* 0x0000009bff9b723e */ /* 0x000fe200030006ff */
[--C-:B------:R-:W-:Y:S01]  /*72a0*/  HADD2.F32 R126, -RZ, R128.reuse.H0_H0 ;  /* 0x20000080ff7e7230 */ /* 0x100fe20000004100 */
[----:B------:R-:W-:Y:S01]  /*72b0*/  F2FP.F16.E4M3.UNPACK_B R156, R156.H1 ;  /* 0x0000009cff9c723e */ /* 0x000fe200030006ff */
[----:B------:R-:W-:Y:S01]  /*72c0*/  HADD2.F32 R129, -RZ, R128.H1_H1 ;  /* 0x30000080ff817230 */ /* 0x000fe20000004100 */
[----:B------:R-:W-:Y:S01]  /*72d0*/  F2FP.F16.E4M3.UNPACK_B R157, R157.H1 ;  /* 0x0000009dff9d723e */ /* 0x000fe200030006ff */
[C---:B------:R-:W-:Y:S01]  /*72e0*/  FMUL R4, R78.reuse, R4 ;  /* 0x000000044e047220 */ /* 0x040fe20000400000 */
[C---:B------:R-:W-:Y:S01]  /*72f0*/  FMUL R5, R78.reuse, R5 ;  /* 0x000000054e057220 */ /* 0x040fe20000400000 */
[----:B------:R-:W-:Y:S02]  /*7300*/  HADD2.F32 R3, -RZ, R148.H0_H0 ;  /* 0x20000094ff037230 */ /* 0x000fe40000004100 */
        /* <DEDUP_REMOVED lines=9> */
[C---:B------:R-:W-:Y:S01]  /*73a0*/  FMUL R2, R78.reuse, R21 ;  /* 0x000000154e027220 */ /* 0x040fe20000400000 */
[C---:B------:R-:W-:Y:S01]  /*73b0*/  FMUL R21, R78.reuse, R28 ;  /* 0x0000001c4e157220 */ /* 0x040fe20000400000 */
[----:B------:R-:W-:Y:S02]  /*73c0*/  HADD2.F32 R130, -RZ, R132.H0_H0 ;  /* 0x20000084ff827230 */ /* 0x000fe40000004100 */
[C---:B------:R-:W-:Y:S01]  /*73d0*/  FMUL R6, R78.reuse, R6 ;  /* 0x000000064e067220 */ /* 0x040fe20000400000 */
[----:B------:R-:W-:Y:S02]  /*73e0*/  HADD2.F32 R82, -RZ, R148.H1_H1 ;  /* 0x30000094ff527230 */ /* 0x000fe40000004100 */
[C---:B------:R-:W-:Y:S01]  /*73f0*/  FMUL R7, R78.reuse, R7 ;  /* 0x000000074e077220 */ /* 0x040fe20000400000 */
[----:B------:R-:W-:Y:S02]  /*7400*/  HADD2.F32 R85, -RZ, R149.H0_H0 ;  /* 0x20000095ff557230 */ /* 0x000fe40000004100 */
[C---:B------:R-:W-:Y:S01]  /*7410*/  FFMA R6, R81.reuse, R3, R6 ;  /* 0x0000000351067223 */ /* 0x040fe20000000006 */
[----:B------:R-:W-:Y:S02]  /*7420*/  HADD2.F32 R133, -RZ, R132.H1_H1 ;  /* 0x30000084ff857230 */ /* 0x000fe40000004100 */
[C---:B------:R-:W-:Y:S01]  /*7430*/  FFMA R7, R81.reuse, R82, R7 ;  /* 0x0000005251077223 */ /* 0x040fe20000000007 */
[C---:B------:R-:W-:Y:S01]  /*7440*/  FFMA R8, R81.reuse, R83, R8 ;  /* 0x0000005351087223 */ /* 0x040fe20000000008 */
[C---:B------:R-:W-:Y:S01]  /*7450*/  FFMA R9, R81.reuse, R84, R9 ;  /* 0x0000005451097223 */ /* 0x040fe20000000009 */
[--C-:B------:R-:W-:Y:S02]  /*7460*/  HADD2.F32 R82, -RZ, R138.reuse.H0_H0 ;  /* 0x2000008aff527230 */ /* 0x100fe40000004100 */
[C---:B------:R-:W-:Y:S01]  /*7470*/  FMUL R10, R78.reuse, R10 ;  /* 0x0000000a4e0a7220 */ /* 0x040fe20000400000 */
[----:B------:R-:W-:Y:S02]  /*7480*/  HADD2.F32 R83, -RZ, R138.H1_H1 ;  /* 0x3000008aff537230 */ /* 0x000fe40000004100 */
[C---:B------:R-:W-:Y:S01]  /*7490*/  FMUL R11, R78.reuse, R11 ;  /* 0x0000000b4e0b7220 */ /* 0x040fe20000400000 */
[----:B------:R-:W-:Y:S02]  /*74a0*/  HADD2.F32 R89, -RZ, R150.H0_H0 ;  /* 0x20000096ff597230 */ /* 0x000fe40000004100 */
[C---:B------:R-:W-:Y:S01]  /*74b0*/  FFMA R10, R81.reuse, R85, R10 ;  /* 0x00000055510a7223 */ /* 0x040fe2000000000a */
[--C-:B------:R-:W-:Y:S02]  /*74c0*/  HADD2.F32 R134, -RZ, R136.reuse.H0_H0 ;  /* 0x20000088ff867230 */ /* 0x100fe40000004100 */
[C---:B------:R-:W-:Y:S01]  /*74d0*/  FFMA R11, R81.reuse, R86, R11 ;  /* 0x00000056510b7223 */ /* 0x040fe2000000000b */
[C---:B------:R-:W-:Y:S01]  /*74e0*/  FFMA R12, R81.reuse, R87, R12 ;  /* 0x00000057510c7223 */ /* 0x040fe2000000000c */
[----:B------:R-:W-:Y:S01]  /*74f0*/  FFMA R13, R81, R88, R13 ;  /* 0x00000058510d7223 */ /* 0x000fe2000000000d */
[----:B------:R-:W-:Y:S01]  /*7500*/  F2FP.SATFINITE.E4M3.F32.PACK_AB_MERGE_C R86, R7, R6, RZ ;  /* 0x000000060756723e */ /* 0x000fe200048070ff */
[C---:B------:R-:W-:Y:S01]  /*7510*/  FMUL R7, R78.reuse, R24 ;  /* 0x000000184e077220 */ /* 0x040fe20000400000 */
[----:B------:R-:W-:Y:S01]  /*7520*/  F2FP.SATFINITE.E4M3.F32.PACK_AB_MERGE_C R138, R11, R10, RZ ;  /* 0x0000000a0b8a723e */ /* 0x000fe200048070ff */
[C---:B------:R-:W-:Y:S01]  /*7530*/  FMUL R10, R78.reuse, R25 ;  /* 0x000000194e0a7220 */ /* 0x040fe20000400000 */
[C---:B------:R-:W-:Y:S01]  /*7540*/  FMUL R25, R78.reuse, R32 ;  /* 0x000000204e197220 */ /* 0x040fe20000400000 */
[----:B------:R-:W-:Y:S02]  /*7550*/  HADD2.F32 R137, -RZ, R136.H1_H1 ;  /* 0x30000088ff897230 */ /* 0x000fe40000004100 */
[C---:B------:R-:W-:Y:S01]  /*7560*/  FMUL R14, R78.reuse, R14 ;  /* 0x0000000e4e0e7220 */ /* 0x040fe20000400000 */
[----:B------:R-:W-:Y:S02]  /*7570*/  HADD2.F32 R90, -RZ, R150.H1_H1 ;  /* 0x30000096ff5a7230 */ /* 0x000fe40000004100 */
[C---:B------:R-:W-:Y:S01]  /*7580*/  FMUL R15, R78.reuse, R15 ;  /* 0x0000000f4e0f7220 */ /* 0x040fe20000400000 */
[--C-:B------:R-:W-:Y:S02]  /*7590*/  HADD2.F32 R93, -RZ, R151.reuse.H0_H0 ;  /* 0x20000097ff5d7230 */ /* 0x100fe40000004100 */
[C---:B------:R-:W-:Y:S01]  /*75a0*/  FFMA R14, R81.reuse, R89, R14 ;  /* 0x00000059510e7223 */ /* 0x040fe2000000000e */
[----:B------:R-:W-:Y:S02]  /*75b0*/  HADD2.F32 R94, -RZ, R151.H1_H1 ;  /* 0x30000097ff5e7230 */ /* 0x000fe40000004100 */
[C---:B------:R-:W-:Y:S01]  /*75c0*/  FFMA R15, R81.reuse, R90, R15 ;  /* 0x0000005a510f7223 */ /* 0x040fe2000000000f */
[C---:B------:R-:W-:Y:S01]  /*75d0*/  FFMA R16, R81.reuse, R91, R16 ;  /* 0x0000005b51107223 */ /* 0x040fe20000000010 */
[----:B------:R-:W-:Y:S01]  /*75e0*/  FFMA R17, R81, R92, R17 ;  /* 0x0000005c51117223 */ /* 0x000fe20000000011 */
[C---:B------:R-:W-:Y:S01]  /*75f0*/  FMUL R18, R78.reuse, R18 ;  /* 0x000000124e127220 */ /* 0x040fe20000400000 */
[C---:B------:R-:W-:Y:S01]  /*7600*/  FMUL R19, R78.reuse, R19 ;  /* 0x000000134e137220 */ /* 0x040fe20000400000 */
[--C-:B------:R-:W-:Y:S01]  /*7610*/  HADD2.F32 R96, -RZ, R152.reuse.H0_H0 ;  /* 0x20000098ff607230 */ /* 0x100fe20000004100 */
[----:B------:R-:W-:Y:S01]  /*7620*/  F2FP.SATFINITE.E4M3.F32.PACK_AB_MERGE_C R14, R15, R14, RZ ;  /* 0x0000000e0f0e723e */ /* 0x000fe200048070ff */
[C---:B------:R-:W-:Y:S01]  /*7630*/  FFMA R18, R81.reuse, R93, R18 ;  /* 0x0000005d51127223 */ /* 0x040fe20000000012 */
[C---:B------:R-:W-:Y:S01]  /*7640*/  FFMA R19, R81.reuse, R94, R19 ;  /* 0x0000005e51137223 */ /* 0x040fe20000000013 */
[C---:B------:R-:W-:Y:S01]  /*7650*/  FFMA R0, R81.reuse, R95, R0 ;  /* 0x0000005f51007223 */ /* 0x040fe20000000000 */
[----:B------:R-:W-:Y:S01]  /*7660*/  FFMA R2, R81, R97, R2 ;  /* 0x0000006151027223 */ /* 0x000fe20000000002 */
[----:B------:R-:W-:Y:S02]  /*7670*/  HADD2.F32 R99, -RZ, R152.H1_H1 ;  /* 0x30000098ff637230 */ /* 0x000fe40000004100 */
[C---:B------:R-:W-:Y:S01]  /*7680*/  FMUL R3, R78.reuse, R22 ;  /* 0x000000164e037220 */ /* 0x040fe20000400000 */
[----:B------:R-:W-:Y:S01]  /*7690*/  F2FP.SATFINITE.E4M3.F32.PACK_AB_MERGE_C R18, R19, R18, RZ ;  /* 0x000000121312723e */ /* 0x000fe200048070ff */
[C---:B------:R-:W-:Y:S01]  /*76a0*/  FMUL R22, R78.reuse, R29 ;  /* 0x0000001d4e167220 */ /* 0x040fe20000400000 */
[C---:B------:R-:W-:Y:S01]  /*76b0*/  FMUL R29, R78.reuse, R36 ;  /* 0x000000244e1d7220 */ /* 0x040fe20000400000 */
[C---:B------:R-:W-:Y:S01]  /*76c0*/  FFMA R3, R81.reuse, R96, R3 ;  /* 0x0000006051037223 */ /* 0x040fe20000000003 */
[C---:B------:R-:W-:Y:S01]  /*76d0*/  FMUL R6, R78.reuse, R23 ;  /* 0x000000174e067220 */ /* 0x040fe20000400000 */
[--C-:B------:R-:W-:Y:S02]  /*76e0*/  HADD2.F32 R100, -RZ, R153.reuse.H0_H0 ;  /* 0x20000099ff647230 */ /* 0x100fe40000004100 */
[C---:B------:R-:W-:Y:S01]  /*76f0*/  FMUL R11, R78.reuse, R26 ;  /* 0x0000001a4e0b7220 */ /* 0x040fe20000400000 */
[----:B------:R-:W-:Y:S02]  /*7700*/  HADD2.F32 R103, -RZ, R153.H1_H1 ;  /* 0x30000099ff677230 */ /* 0x000fe40000004100 */
[C---:B------:R-:W-:Y:S01]  /*7710*/  FFMA R6, R81.reuse, R99, R6 ;  /* 0x0000006351067223 */ /* 0x040fe20000000006 */
[C---:B------:R-:W-:Y:S01]  /*7720*/  FFMA R7, R81.reuse, R98, R7 ;  /* 0x0000006251077223 */ /* 0x040fe20000000007 */
[C---:B------:R-:W-:Y:S01]  /*7730*/  FFMA R10, R81.reuse, R101, R10 ;  /* 0x00000065510a7223 */ /* 0x040fe2000000000a */
[C---:B------:R-:W-:Y:S01]  /*7740*/  FFMA R11, R81.reuse, R100, R11 ;  /* 0x00000064510b7223 */ /* 0x040fe2000000000b */
[----:B------:R-:W-:Y:S01]  /*7750*/  FMUL R26, R78, R33 ;  /* 0x000000214e1a7220 */ /* 0x000fe20000400000 */
[----:B------:R-:W-:Y:S01]  /*7760*/  F2FP.SATFINITE.E4M3.F32.PACK_AB_MERGE_C R3, R6, R3, RZ ;  /* 0x000000030603723e */ /* 0x000fe200048070ff */
[C---:B------:R-:W-:Y:S01]  /*7770*/  FMUL R33, R78.reuse, R40 ;  /* 0x000000284e217220 */ /* 0x040fe20000400000 */
        /* <DEDUP_REMOVED lines=8> */
[C---:B------:R-:W-:Y:S01]  /*7800*/  FMUL R30, R78.reuse, R37 ;  /* 0x000000254e1e7220 */ /* 0x040fe20000400000 */
[C---:B------:R-:W-:Y:S01]  /*7810*/  FMUL R37, R78.reuse, R44 ;  /* 0x0000002c4e257220 */ /* 0x040fe20000400000 */
[C---:B------:R-:W-:Y:S01]  /*7820*/  FMUL R24, R78.reuse, R31 ;  /* 0x0000001f4e187220 */ /* 0x040fe20000400000 */
[----:B------:R-:W-:Y:S01]  /*7830*/  F2FP.F16.E4M3.UNPACK_B R158, R158.H1 ;  /* 0x0000009eff9e723e */ /* 0x000fe200030006ff */
[--C-:B------:R-:W-:Y:S02]  /*7840*/  HADD2.F32 R108, -RZ, R155.reuse.H0_H0 ;  /* 0x2000009bff6c7230 */ /* 0x100fe40000004100 */
[----:B------:R-:W-:Y:S01]  /*7850*/  FMUL R27, R78, R34 ;  /* 0x000000224e1b7220 */ /* 0x000fe20000400000 */
[----:B------:R-:W-:Y:S02]  /*7860*/  HADD2.F32 R111, -RZ, R155.H1_H1 ;  /* 0x3000009bff6f7230 */ /* 0x000fe40000004100 */
[C---:B------:R-:W-:Y:S01]  /*7870*/  FFMA R24, R81.reuse, R107, R24 ;  /* 0x0000006b51187223 */ /* 0x040fe20000000018 */
[----:B------:R-:W-:Y:S01]  /*7880*/  F2FP.F16.E4M3.UNPACK_B R159, R159.H1 ;  /* 0x0000009fff9f723e */ /* 0x000fe200030006ff */
[C---:B------:R-:W-:Y:S01]  /*7890*/  FFMA R25, R81.reuse, R106, R25 ;  /* 0x0000006a51197223 */ /* 0x040fe20000000019 */
[C---:B------:R-:W-:Y:S01]  /*78a0*/  FFMA R26, R81.reuse, R109, R26 ;  /* 0x0000006d511a7223 */ /* 0x040fe2000000001a */
[----:B------:R-:W-:Y:S01]  /*78b0*/  F2FP.F16.E4M3.UNPACK_B R160, R160.H1 ;  /* 0x000000a0ffa0723e */ /* 0x000fe200030006ff */
[C---:B------:R-:W-:Y:S01]  /*78c0*/  FFMA R27, R81.reuse, R108, R27 ;  /* 0x0000006c511b7223 */ /* 0x040fe2000000001b */
[----:B------:R-:W-:Y:S01]  /*78d0*/  F2FP.SATFINITE.E4M3.F32.PACK_AB_MERGE_C R6, R24, R23, RZ ;  /* 0x000000171806723e */ /* 0x000fe200048070ff */
[C---:B------:R-:W-:Y:S01]  /*78e0*/  FMUL R34, R78.reuse, R41 ;  /* 0x000000294e227220 */ /* 0x040fe20000400000 */
[C---:B------:R-:W-:Y:S01]  /*78f0*/  FMUL R41, R78.reuse, R48 ;  /* 0x000000304e297220 */ /* 0x040fe20000400000 */
[----:B------:R-:W-:Y:S01]  /*7900*/  FMUL R28, R78, R35 ;  /* 0x000000234e1c7220 */ /* 0x000fe20000400000 */
[----:B------:R-:W-:Y:S01]  /*7910*/  F2FP.F16.E4M3.UNPACK_B R161, R161.H1 ;  /* 0x000000a1ffa1723e */ /* 0x000fe200030006ff */
[--C-:B------:R-:W-:Y:S01]  /*7920*/  HADD2.F32 R112, -RZ, R156.reuse.H0_H0 ;  /* 0x2000009cff707230 */ /* 0x100fe20000004100 */
[----:B------:R-:W-:Y:S01]  /*7930*/  F2FP.SATFINITE.E4M3.F32.PACK_AB_MERGE_C R6, R22, R21, R6 ;  /* 0x000000151606723e */ /* 0x000fe20004807006 */
[C---:B------:R-:W-:Y:S01]  /*7940*/  FFMA R28, R81.reuse, R111, R28 ;  /* 0x0000006f511c7223 */ /* 0x040fe2000000001c */
[C---:B------:R-:W-:Y:S01]  /*7950*/  FFMA R29, R81.reuse, R110, R29 ;  /* 0x0000006e511d7223 */ /* 0x040fe2000000001d */
[C---:B------:R-:W-:Y:S01]  /*7960*/  FFMA R30, R81.reuse, R113, R30 ;  /* 0x00000071511e7223 */ /* 0x040fe2000000001e */
[----:B------:R-:W-:Y:S02]  /*7970*/  HADD2.F32 R115, -RZ, R156.H1_H1 ;  /* 0x3000009cff737230 */ /* 0x000fe40000004100 */
[C---:B------:R-:W-:Y:S01]  /*7980*/  FMUL R31, R78.reuse, R38 ;  /* 0x000000264e1f7220 */ /* 0x040fe20000400000 */
[----:B------:R-:W-:Y:S01]  /*7990*/  F2FP.F16.E4M3.UNPACK_B R162, R162.H1 ;  /* 0x000000a2ffa2723e */ /* 0x000fe200030006ff */
[C---:B------:R-:W-:Y:S01]  /*79a0*/  FMUL R38, R78.reuse, R45 ;  /* 0x0000002d4e267220 */ /* 0x040fe20000400000 */
[C---:B------:R-:W-:Y:S01]  /*79b0*/  FMUL R45, R78.reuse, R52 ;  /* 0x000000344e2d7220 */ /* 0x040fe20000400000 */
[----:B------:R-:W-:Y:S01]  /*79c0*/  F2FP.F16.E4M3.UNPACK_B R163, R163.H1 ;  /* 0x000000a3ffa3723e */ /* 0x000fe200030006ff */
[----:B------:R-:W-:Y:S01]  /*79d0*/  FFMA R31, R81, R112, R31 ;  /* 0x00000070511f7223 */ /* 0x000fe2000000001f */
[----:B------:R-:W-:Y:S01]  /*79e0*/  FMUL R52, R78, R59 ;  /* 0x0000003b4e347220 */ /* 0x000fe20000400000 */
[----:B------:R-:W-:Y:S01]  /*79f0*/  IADD3 R76, PT, PT, R76, 0x1, RZ ;  /* 0x000000014c4c7810 */ /* 0x000fe20007ffe0ff */
[C---:B------:R-:W-:Y:S01]  /*7a00*/  FMUL R59, R78.reuse, R66 ;  /* 0x000000424e3b7220 */ /* 0x040fe20000400000 */
[----:B------:R-:W-:Y:S01]  /*7a10*/  F2FP.SATFINITE.E4M3.F32.PACK_AB_MERGE_C R66, R13, R12, R14 ;  /* 0x0000000c0d42723e */ /* 0x000fe2000480700e */
[C---:B------:R-:W-:Y:S01]  /*7a20*/  FMUL R32, R78.reuse, R39 ;  /* 0x000000274e207220 */ /* 0x040fe20000400000 */
[--C-:B------:R-:W-:Y:S02]  /*7a30*/  HADD2.F32 R116, -RZ, R157.reuse.H0_H0 ;  /* 0x2000009dff747230 */ /* 0x100fe40000004100 */
[C---:B------:R-:W-:Y:S01]  /*7a40*/  FMUL R35, R78.reuse, R42 ;  /* 0x0000002a4e237220 */ /* 0x040fe20000400000 */
[----:B------:R-:W-:Y:S02]  /*7a50*/  HADD2.F32 R119, -RZ, R157.H1_H1 ;  /* 0x3000009dff777230 */ /* 0x000fe40000004100 */
[C---:B------:R-:W-:Y:S01]  /*7a60*/  FFMA R32, R81.reuse, R115, R32 ;  /* 0x0000007351207223 */ /* 0x040fe20000000020 */
[----:B------:R-:W-:Y:S01]  /*7a70*/  FMUL R36, R78, R43 ;  /* 0x0000002b4e247220 */ /* 0x000fe20000400000 */
[C---:B------:R-:W-:Y:S01]  /*7a80*/  FFMA R33, R81.reuse, R114, R33 ;  /* 0x0000007251217223 */ /* 0x040fe20000000021 */
[C---:B------:R-:W-:Y:S01]  /*7a90*/  FFMA R34, R81.reuse, R117, R34 ;  /* 0x0000007551227223 */ /* 0x040fe20000000022 */
[--C-:B------:R-:W-:Y:S01]  /*7aa0*/  HADD2.F32 R120, -RZ, R158.reuse.H0_H0 ;  /* 0x2000009eff787230 */ /* 0x100fe20000004100 */
[----:B------:R-:W-:Y:S01]  /*7ab0*/  F2FP.SATFINITE.E4M3.F32.PACK_AB_MERGE_C R32, R32, R31, RZ ;  /* 0x0000001f2020723e */ /* 0x000fe200048070ff */
[C---:B------:R-:W-:Y:S01]  /*7ac0*/  FFMA R35, R81.reuse, R116, R35 ;  /* 0x0000007451237223 */ /* 0x040fe20000000023 */
[----:B------:R-:W-:Y:S02]  /*7ad0*/  HADD2.F32 R123, -RZ, R158.H1_H1 ;  /* 0x3000009eff7b7230 */ /* 0x000fe40000004100 */
[----:B------:R-:W-:Y:S01]  /*7ae0*/  FMUL R39, R78, R46 ;  /* 0x0000002e4e277220 */ /* 0x000fe20000400000 */
[----:B------:R-:W-:Y:S01]  /*7af0*/  F2FP.SATFINITE.E4M3.F32.PACK_AB_MERGE_C R32, R30, R29, R32 ;  /* 0x0000001d1e20723e */ /* 0x000fe20004807020 */
[C---:B------:R-:W-:Y:S01]  /*7b00*/  FFMA R36, R81.reuse, R119, R36 ;  /* 0x0000007751247223 */ /* 0x040fe20000000024 */
[C---:B------:R-:W-:Y:S01]  /*7b10*/  FMUL R40, R78.reuse, R47 ;  /* 0x0000002f4e287220 */ /* 0x040fe20000400000 */
[C---:B------:R-:W-:Y:S01]  /*7b20*/  FFMA R37, R81.reuse, R118, R37 ;  /* 0x0000007651257223 */ /* 0x040fe20000000025 */
[C---:B------:R-:W-:Y:S01]  /*7b30*/  FFMA R38, R81.reuse, R121, R38 ;  /* 0x0000007951267223 */ /* 0x040fe20000000026 */
[C---:B------:R-:W-:Y:S01]  /*7b40*/  FMUL R42, R78.reuse, R49 ;  /* 0x000000314e2a7220 */ /* 0x040fe20000400000 */
[--C-:B------:R-:W-:Y:S02]  /*7b50*/  HADD2.F32 R124, -RZ, R159.reuse.H0_H0 ;  /* 0x2000009fff7c7230 */ /* 0x100fe40000004100 */
[C---:B------:R-:W-:Y:S01]  /*7b60*/  FFMA R39, R81.reuse, R120, R39 ;  /* 0x0000007851277223 */ /* 0x040fe20000000027 */
[----:B------:R-:W-:Y:S02]  /*7b70*/  HADD2.F32 R127, -RZ, R159.H1_H1 ;  /* 0x3000009fff7f7230 */ /* 0x000fe40000004100 */
[C---:B------:R-:W-:Y:S01]  /*7b80*/  FMUL R43, R78.reuse, R50 ;  /* 0x000000324e2b7220 */ /* 0x040fe20000400000 */
[C---:B------:R-:W-:Y:S01]  /*7b90*/  FFMA R40, R81.reuse, R123, R40 ;  /* 0x0000007b51287223 */ /* 0x040fe20000000028 */
[C---:B------:R-:W-:Y:S01]  /*7ba0*/  FMUL R44, R78.reuse, R51 ;  /* 0x000000334e2c7220 */ /* 0x040fe20000400000 */
[C---:B------:R-:W-:Y:S01]  /*7bb0*/  FFMA R41, R81.reuse, R122, R41 ;  /* 0x0000007a51297223 */ /* 0x040fe20000000029 */
[C---:B------:R-:W-:Y:S01]  /*7bc0*/  FMUL R50, R78.reuse, R57 ;  /* 0x000000394e327220 */ /* 0x040fe20000400000 */
[C---:B------:R-:W-:Y:S01]  /*7bd0*/  FMUL R57, R78.reuse, R64 ;  /* 0x000000404e397220 */ /* 0x040fe20000400000 */
[----:B------:R-:W-:Y:S01]  /*7be0*/  FFMA R42, R81, R125, R42 ;  /* 0x0000007d512a7223 */ /* 0x000fe2000000002a */
[C---:B------:R-:W-:Y:S01]  /*7bf0*/  FMUL R46, R78.reuse, R53 ;  /* 0x000000354e2e7220 */ /* 0x040fe20000400000 */
[--C-:B------:R-:W-:Y:S01]  /*7c00*/  HADD2.F32 R128, -RZ, R160.reuse.H0_H0 ;  /* 0x200000a0ff807230 */ /* 0x100fe20000004100 */
[----:B------:R-:W-:Y:S01]  /*7c10*/  F2FP.SATFINITE.E4M3.F32.PACK_AB_MERGE_C R64, R5, R4, R86 ;  /* 0x000000040540723e */ /* 0x000fe20004807056 */
[C---:B------:R-:W-:Y:S01]  /*7c20*/  FMUL R51, R78.reuse, R58 ;  /* 0x0000003a4e337220 */ /* 0x040fe20000400000 */
[C---:B------:R-:W-:Y:S01]  /*7c30*/  FMUL R53, R78.reuse, R60 ;  /* 0x0000003c4e357220 */ /* 0x040fe20000400000 */
[C---:B------:R-:W-:Y:S01]  /*7c40*/  FFMA R43, R81.reuse, R124, R43 ;  /* 0x0000007c512b7223 */ /* 0x040fe2000000002b */
[----:B------:R-:W-:Y:S02]  /*7c50*/  HADD2.F32 R131, -RZ, R160.H1_H1 ;  /* 0x300000a0ff837230 */ /* 0x000fe40000004100 */
[C---:B------:R-:W-:Y:S01]  /*7c60*/  FMUL R47, R78.reuse, R54 ;  /* 0x000000364e2f7220 */ /* 0x040fe20000400000 */
[C---:B------:R-:W-:Y:S01]  /*7c70*/  FMUL R58, R78.reuse, R65 ;  /* 0x000000414e3a7220 */ /* 0x040fe20000400000 */
[----:B------:R-:W-:Y:S01]  /*7c80*/  FMUL R60, R78, R67 ;  /* 0x000000434e3c7220 */ /* 0x000fe20000400000 */
[----:B------:R-:W-:Y:S01]  /*7c90*/  F2FP.SATFINITE.E4M3.F32.PACK_AB_MERGE_C R5, R20, R11, RZ ;  /* 0x0000000b1405723e */ /* 0x000fe200048070ff */
[----:B------:R-:W-:Y:S01]  /*7ca0*/  FFMA R44, R81, R127, R44 ;  /* 0x0000007f512c7223 */ /* 0x000fe2000000002c */
[C---:B------:R-:W-:Y:S01]  /*7cb0*/  FMUL R48, R78.reuse, R55 ;  /* 0x000000374e307220 */ /* 0x040fe20000400000 */
[----:B------:R-:W-:Y:S01]  /*7cc0*/  F2FP.SATFINITE.E4M3.F32.PACK_AB_MERGE_C R65, R9, R8, R138 ;  /* 0x000000080941723e */ /* 0x000fe2000480708a */
[----:B------:R-:W-:Y:S01]  /*7cd0*/  FFMA R45, R81, R126, R45 ;  /* 0x0000007e512d7223 */ /* 0x000fe2000000002d */
[----:B------:R-:W-:Y:S01]  /*7ce0*/  F2FP.SATFINITE.E4M3.F32.PACK_AB_MERGE_C R67, R17, R16, R18 ;  /* 0x000000101143723e */ /* 0x000fe20004807012 */
[----:B------:R-:W-:Y:S01]  /*7cf0*/  FMUL R49, R78, R56 ;  /* 0x000000384e317220 */ /* 0x000fe20000400000 */
[C---:B------:R-:W-:Y:S01]  /*7d00*/  FFMA R46, R81.reuse, R129, R46 ;  /* 0x00000081512e7223 */ /* 0x040fe2000000002e */
[--C-:B------:R-:W-:Y:S02]  /*7d10*/  HADD2.F32 R132, -RZ, R161.reuse.H0_H0 ;  /* 0x200000a1ff847230 */ /* 0x100fe40000004100 */
[C---:B------:R-:W-:Y:S01]  /*7d20*/  FFMA R47, R81.reuse, R128, R47 ;  /* 0x00000080512f7223 */ /* 0x040fe2000000002f */
[----:B------:R1:W-:Y:S01]  /*7d30*/  STS.128 [R172+UR49+0x6200], R64 ;  /* 0x00620040ac007988 */ /* 0x0003e20008000c31 */
[----:B------:R-:W-:Y:S01]  /*7d40*/  HADD2.F32 R135, -RZ, R161.H1_H1 ;  /* 0x300000a1ff877230 */ /* 0x000fe20000004100 */
[----:B------:R-:W-:Y:S01]  /*7d50*/  F2FP.SATFINITE.E4M3.F32.PACK_AB_MERGE_C R5, R10, R7, R5 ;  /* 0x000000070a05723e */ /* 0x000fe20004807005 */
[C---:B------:R-:W-:Y:S01]  /*7d60*/  FFMA R48, R81.reuse, R131, R48 ;  /* 0x0000008351307223 */ /* 0x040fe20000000030 */
[----:B------:R-:W-:Y:S01]  /*7d70*/  F2FP.SATFINITE.E4M3.F32.PACK_AB_MERGE_C R7, R28, R27, RZ ;  /* 0x0000001b1c07723e */ /* 0x000fe200048070ff */
        /* <DEDUP_REMOVED lines=8> */
[----:B------:R-:W-:Y:S01]  /*7e00*/  FMUL R56, R78, R63 ;  /* 0x0000003f4e387220 */ /* 0x000fe20000400000 */
[----:B------:R-:W-:Y:S01]  /*7e10*/  F2FP.SATFINITE.E4M3.F32.PACK_AB_MERGE_C R4, R2, R0, R3 ;  /* 0x000000000204723e */ /* 0x000fe20004807003 */
[C---:B------:R-:W-:Y:S01]  /*7e20*/  FFMA R53, R81.reuse, R134, R53 ;  /* 0x0000008651357223 */ /* 0x040fe20000000035 */
[----:B------:R-:W-:Y:S01]  /*7e30*/  F2FP.SATFINITE.E4M3.F32.PACK_AB_MERGE_C R7, R26, R25, R7 ;  /* 0x000000191a07723e */ /* 0x000fe20004807007 */
[C---:B------:R-:W-:Y:S01]  /*7e40*/  FFMA R54, R81.reuse, R137, R54 ;  /* 0x0000008951367223 */ /* 0x040fe20000000036 */
[--C-:B------:R-:W-:Y:S02]  /*7e50*/  HADD2.F32 R84, -RZ, R163.reuse.H0_H0 ;  /* 0x200000a3ff547230 */ /* 0x100fe40000004100 */
[C---:B------:R-:W-:Y:S01]  /*7e60*/  FFMA R55, R81.reuse, R136, R55 ;  /* 0x0000008851377223 */ /* 0x040fe20000000037 */
[----:B------:R-:W-:Y:S01]  /*7e70*/  HADD2.F32 R85, -RZ, R163.H1_H1 ;  /* 0x300000a3ff557230 */ /* 0x000fe20000004100 */
[----:B------:R1:W-:Y:S01]  /*7e80*/  STS.128 [R204+0x6010], R4 ;  /* 0x00601004cc007388 */ /* 0x0003e20000000c00 */
[----:B------:R-:W-:Y:S01]  /*7e90*/  F2FP.SATFINITE.E4M3.F32.PACK_AB_MERGE_C R35, R36, R35, RZ ;  /* 0x000000232423723e */ /* 0x000fe200048070ff */
[C---:B------:R-:W-:Y:S01]  /*7ea0*/  FFMA R56, R81.reuse, R139, R56 ;  /* 0x0000008b51387223 */ /* 0x040fe20000000038 */
[----:B------:R-:W-:Y:S01]  /*7eb0*/  F2FP.SATFINITE.E4M3.F32.PACK_AB_MERGE_C R39, R40, R39, RZ ;  /* 0x000000272827723e */ /* 0x000fe200048070ff */
[C---:B------:R-:W-:Y:S01]  /*7ec0*/  FFMA R57, R81.reuse, R82, R57 ;  /* 0x0000005251397223 */ /* 0x040fe20000000039 */
[----:B------:R-:W-:Y:S01]  /*7ed0*/  F2FP.SATFINITE.E4M3.F32.PACK_AB_MERGE_C R43, R44, R43, RZ ;  /* 0x0000002b2c2b723e */ /* 0x000fe200048070ff */
[C---:B------:R-:W-:Y:S01]  /*7ee0*/  FFMA R58, R81.reuse, R83, R58 ;  /* 0x00000053513a7223 */ /* 0x040fe2000000003a */
[C---:B------:R-:W-:Y:S01]  /*7ef0*/  FFMA R59, R81.reuse, R84, R59 ;  /* 0x00000054513b7223 */ /* 0x040fe2000000003b */
[----:B------:R-:W-:Y:S01]  /*7f00*/  F2FP.SATFINITE.E4M3.F32.PACK_AB_MERGE_C R33, R34, R33, R35 ;  /* 0x000000212221723e */ /* 0x000fe20004807023 */
        /* <DEDUP_REMOVED lines=11> */
[----:B------:R-:W-:Y:S05]  /*7fc0*/  F2FP.SATFINITE.E4M3.F32.PACK_AB_MERGE_C R51, R58, R57, R59 ;  /* 0x000000393a33723e */ /* 0x000fea000480703b */
        /* <DEDUP_REMOVED lines=9> */
[----:B------:R-:W-:Y:S02]  /*8060*/  UIADD3 UR8, UP0, UPT, UR52, 0x680, URZ ;  /* 0x0000068034087890 */ /* 0x000fe4000ff1e0ff */
[----:B------:R-:W-:Y:S02]  /*8070*/  UIADD3 UR5, UPT, UPT, UR41, 0x40, URZ ;  /* 0x0000004029057890 */ /* 0x000fe4000fffe0ff */
[----:B------:R-:W-:Y:S02]  /*8080*/  UIADD3 UR4, UPT, UPT, UR49, 0x6200, URZ ;  /* 0x0000620031047890 */ /* 0x000fe4000fffe0ff */
[----:B------:R-:W-:Y:S01]  /*8090*/  UIADD3.X UR9, UPT, UPT, URZ, UR53, URZ, UP0, !UPT ;  /* 0x00000035ff097290 */ /* 0x000fe200087fe4ff */
[----:B------:R-:W-:Y:S01]  /*80a0*/  UMOV UR6, UR42 ;  /* 0x0000002a00067c82 */ /* 0x000fe20008000000 */
[----:B------:R-:W-:Y:S07]  /*80b0*/  UMOV UR7, UR36 ;  /* 0x0000002400077c82 */ /* 0x000fee0008000000 */
[----:B------:R2:W-:Y:S01]  /*80c0*/  UTMASTG.3D [UR4], [UR8] ;  /* 0x00000004080073b5 */ /* 0x0005e20008010000 */
[----:B------:R0:W-:Y:S01]  /*80d0*/  UTMACMDFLUSH ;  /* 0x00000000000079b7 */ /* 0x0001e20000000000 */
[----:B--2---:R-:W-:Y:S04]  /*80e0*/  DEPBAR.LE SB0, 0x1 ;  /* 0x000080400000791a */ /* 0x004fe80000000000 */
.L_x_104:
[----:B------:R-:W-:Y:S05]  /*80f0*/  BSYNC.RECONVERGENT B0 ;  /* 0x0000000000007941 */ /* 0x000fea0003800200 */
.L_x_103:
[----:B------:R-:W-:Y:S01]  /*8100*/  BAR.SYNC.DEFER_BLOCKING 0x1, 0x80 ;  /* 0x0042000000007b1d */ /* 0x000fe20000010000 */
[----:B------:R-:W-:Y:S01]  /*8110*/  ISETP.NE.AND P2, PT, R194, RZ, PT ;  /* 0x000000ffc200720c */ /* 0x000fe20003f45270 */
[----:B------:R-:W-:Y:S01]  /*8120*/  IMAD.IADD R20, R75, 0x1, R147 ;  /* 0x000000014b147824 */ /* 0x000fe200078e0293 */
[----:B------:R-:W-:Y:S01]  /*8130*/  ISETP.NE.AND P0, PT, R195, 0x2, PT ;  /* 0x00000002c300780c */ /* 0x000fe20003f05270 */
[----:B------:R-:W-:Y:S01]  /*8140*/  IMAD.IADD R21, R77, 0x1, R170 ;  /* 0x000000014d157824 */ /* 0x000fe200078e02aa */
[----:B------:R-:W-:Y:S02]  /*8150*/  ISETP.NE.AND P1, PT, R76, 0x4, PT ;  /* 0x000000044c00780c */ /* 0x000fe40003f25270 */
[----:B------:R-:W-:Y:S02]  /*8160*/  SEL R3, RZ, 0x1, P0 ;  /* 0x00000001ff037807 */ /* 0x000fe40000000000 */
[----:B------:R-:W-:Y:S02]  /*8170*/  SEL R0, RZ, 0x1, P1 ;  /* 0x00000001ff007807 */ /* 0x000fe40000800000 */
[----:B------:R-:W-:Y:S02]  /*8180*/  LOP3.LUT R182, R182, R3, RZ, 0x3c, !PT ;  /* 0x00000003b6b67212 */ /* 0x000fe400078e3cff */
[----:B------:R-:W-:Y:S02]  /*8190*/  LOP3.LUT R183, R183, R0, RZ, 0x3c, !PT ;  /* 0x00000000b7b77212 */ /* 0x000fe400078e3cff */
[----:B------:R-:W-:Y:S02]  /*81a0*/  @P2 R2UR UR36, R179 ;  /* 0x00000000b32422ca */ /* 0x000fe400000e0000 */
[----:B------:R-:W-:Y:S02]  /*81b0*/  SEL R195, R195, RZ, P0 ;  /* 0x000000ffc3c37207 */ /* 0x000fe40000000000 */
[----:B------:R-:W-:Y:S01]  /*81c0*/  SEL R76, R76, RZ, P1 ;  /* 0x000000ff4c4c7207 */ /* 0x000fe20000800000 */
[----:B------:R-:W-:Y:S10]  /*81d0*/  @P2 BRA `(.L_x_105) ;  /* 0xffffffc400bc2947 */ /* 0x000ff4000383ffff */
[----:B------:R-:W-:Y:S05]  /*81e0*/  EXIT ;  /* 0x000000000000794d */ /* 0x000fea0003800000 */
.L_x_19:
[----:B--2---:R2:W1:Y:S02]  /*81f0*/  SYNCS.PHASECHK.TRANS64.TRYWAIT P0, [R3+URZ+0xe0], R2 ;  /* 0x0000e002030075a7 */ /* 0x00446400080011ff */
[----:B-1----:R-:W-:Y:S05]  /*8200*/  @!P0 NANOSLEEP.SYNCS 0x989680 ;  /* 0x009896800000895d */ /* 0x002fea0003900000 */
[----:B------:R-:W1:Y:S02]  /*8210*/  @!P0 SYNCS.PHASECHK.TRANS64 P0, [R3+URZ+0xe0], R2 ;  /* 0x0000e002030085a7 */ /* 0x000e6400080010ff */
[----:B-1----:R-:W-:Y:S05]  /*8220*/  @!P0 BRA `(.L_x_19) ;  /* 0xfffffffc00f08947 */ /* 0x002fea000383ffff */
[----:B------:R-:W-:Y:S05]  /*8230*/  BRA `(.L_x_106) ;  /* 0xffffff9000d87947 */ /* 0x000fea000383ffff */
.L_x_22:
[----:B-1----:R-:W-:-:S07]  /*8240*/  MOV R2, UR33 ;  /* 0x0000002100027c02 */ /* 0x002fce0008000f00 */
.L_x_107:
[----:B-1----:R1:W2:Y:S02]  /*8250*/  SYNCS.PHASECHK.TRANS64.TRYWAIT P0, [R2+URZ+0x20], R5 ;  /* 0x00002005020075a7 */ /* 0x0022a400080011ff */
[----:B--2---:R-:W-:Y:S05]  /*8260*/  @!P0 NANOSLEEP.SYNCS 0x989680 ;  /* 0x009896800000895d */ /* 0x004fea0003900000 */
[----:B------:R-:W2:Y:S02]  /*8270*/  @!P0 SYNCS.PHASECHK.TRANS64 P0, [R2+URZ+0x20], R5 ;  /* 0x00002005020085a7 */ /* 0x000ea400080010ff */
[----:B--2---:R-:W-:Y:S05]  /*8280*/  @!P0 BRA `(.L_x_107) ;  /* 0xfffffffc00f08947 */ /* 0x004fea000383ffff */
[----:B------:R-:W-:Y:S05]  /*8290*/  BRA `(.L_x_21) ;  /* 0xffffff9400287947 */ /* 0x000fea000383ffff */
.L_x_28:
[----:B-1----:R-:W-:-:S07]  /*82a0*/  MOV R2, UR17 ;  /* 0x0000001100027c02 */ /* 0x002fce0008000f00 */
.L_x_108:
[----:B-1----:R1:W2:Y:S02]  /*82b0*/  SYNCS.PHASECHK.TRANS64.TRYWAIT P0, [R2+URZ+0x20], R5 ;  /* 0x00002005020075a7 */ /* 0x0022a400080011ff */
[----:B--2---:R-:W-:Y:S05]  /*82c0*/  @!P0 NANOSLEEP.SYNCS 0x989680 ;  /* 0x009896800000895d */ /* 0x004fea0003900000 */
[----:B------:R-:W2:Y:S02]  /*82d0*/  @!P0 SYNCS.PHASECHK.TRANS64 P0, [R2+URZ+0x20], R5 ;  /* 0x00002005020085a7 */ /* 0x000ea400080010ff */
[----:B--2---:R-:W-:Y:S05]  /*82e0*/  @!P0 BRA `(.L_x_108) ;  /* 0xfffffffc00f08947 */ /* 0x004fea000383ffff */
[----:B------:R-:W-:Y:S05]  /*82f0*/  BRA `(.L_x_27) ;  /* 0xffffff9400cc7947 */ /* 0x000fea000383ffff */
.L_x_32:
[----:B-1----:R1:W2:Y:S02]  /*8300*/  SYNCS.PHASECHK.TRANS64.TRYWAIT P0, [R2+URZ+0x70], R3 ;  /* 0x00007003020075a7 */ /* 0x0022a400080011ff */
[----:B--2---:R-:W-:Y:S05]  /*8310*/  @!P0 NANOSLEEP.SYNCS 0x989680 ;  /* 0x009896800000895d */ /* 0x004fea0003900000 */
[----:B------:R-:W2:Y:S02]  /*8320*/  @!P0 SYNCS.PHASECHK.TRANS64 P0, [R2+URZ+0x70], R3 ;  /* 0x00007003020085a7 */ /* 0x000ea400080010ff */
[----:B--2---:R-:W-:Y:S05]  /*8330*/  @!P0 BRA `(.L_x_32) ;  /* 0xfffffffc00f08947 */ /* 0x004fea000383ffff */
[----:B------:R-:W-:Y:S05]  /*8340*/  BRA `(.L_x_109) ;  /* 0xffffff9800587947 */ /* 0x000fea000383ffff */
.L_x_36:
[----:B----4-:R-:W-:-:S07]  /*8350*/  MOV R0, UR5 ;  /* 0x0000000500007c02 */ /* 0x010fce0008000f00 */
.L_x_110:
[----:B-1----:R1:W2:Y:S02]  /*8360*/  SYNCS.PHASECHK.TRANS64.TRYWAIT P0, [R0+URZ], R3 ;  /* 0x00000003000075a7 */ /* 0x0022a400080011ff */
[----:B--2---:R-:W-:Y:S05]  /*8370*/  @!P0 NANOSLEEP.SYNCS 0x989680 ;  /* 0x009896800000895d */ /* 0x004fea0003900000 */
[----:B------:R-:W2:Y:S02]  /*8380*/  @!P0 SYNCS.PHASECHK.TRANS64 P0, [R0+URZ], R3 ;  /* 0x00000003000085a7 */ /* 0x000ea400080010ff */
[----:B--2---:R-:W-:Y:S05]  /*8390*/  @!P0 BRA `(.L_x_110) ;  /* 0xfffffffc00f08947 */ /* 0x004fea000383ffff */
[----:B------:R-:W-:Y:S05]  /*83a0*/  BRA `(.L_x_111) ;  /* 0xffffff9c00c87947 */ /* 0x000fea000383ffff */
.L_x_37:
[----:B----4-:R-:W-:-:S07]  /*83b0*/  MOV R0, UR5 ;  /* 0x0000000500007c02 */ /* 0x010fce0008000f00 */
.L_x_112:
[----:B-1----:R1:W2:Y:S02]  /*83c0*/  SYNCS.PHASECHK.TRANS64.TRYWAIT P0, [R0+URZ], R3 ;  /* 0x00000003000075a7 */ /* 0x0022a400080011ff */
[----:B--2---:R-:W-:Y:S05]  /*83d0*/  @!P0 NANOSLEEP.SYNCS 0x989680 ;  /* 0x009896800000895d */ /* 0x004fea0003900000 */
[----:B------:R-:W2:Y:S02]  /*83e0*/  @!P0 SYNCS.PHASECHK.TRANS64 P0, [R0+URZ], R3 ;  /* 0x00000003000085a7 */ /* 0x000ea400080010ff */
[----:B--2---:R-:W-:Y:S05]  /*83f0*/  @!P0 BRA `(.L_x_112) ;  /* 0xfffffffc00f08947 */ /* 0x004fea000383ffff */
[----:B------:R-:W-:Y:S05]  /*8400*/  BRA `(.L_x_113) ;  /* 0xffffff9c00d47947 */ /* 0x000fea000383ffff */
.L_x_38:
[----:B----4-:R-:W-:-:S07]  /*8410*/  MOV R0, UR5 ;  /* 0x0000000500007c02 */ /* 0x010fce0008000f00 */
.L_x_114:
[----:B-1----:R1:W2:Y:S02]  /*8420*/  SYNCS.PHASECHK.TRANS64.TRYWAIT P0, [R0+URZ], R3 ;  /* 0x00000003000075a7 */ /* 0x0022a400080011ff */
[----:B--2---:R-:W-:Y:S05]  /*8430*/  @!P0 NANOSLEEP.SYNCS 0x989680 ;  /* 0x009896800000895d */ /* 0x004fea0003900000 */
[----:B------:R-:W2:Y:S02]  /*8440*/  @!P0 SYNCS.PHASECHK.TRANS64 P0, [R0+URZ], R3 ;  /* 0x00000003000085a7 */ /* 0x000ea400080010ff */
[----:B--2---:R-:W-:Y:S05]  /*8450*/  @!P0 BRA `(.L_x_114) ;  /* 0xfffffffc00f08947 */ /* 0x004fea000383ffff */
[----:B------:R-:W-:Y:S05]  /*8460*/  BRA `(.L_x_115) ;  /* 0xffffff9c00e07947 */ /* 0x000fea000383ffff */
.L_x_41:
[----:B-1----:R1:W2:Y:S02]  /*8470*/  SYNCS.PHASECHK.TRANS64.TRYWAIT P0, [R0+URZ+0xd0], R5 ;  /* 0x0000d005000075a7 */ /* 0x0022a400080011ff */
[----:B--2---:R-:W-:Y:S05]  /*8480*/  @!P0 NANOSLEEP.SYNCS 0x989680 ;  /* 0x009896800000895d */ /* 0x004fea0003900000 */
[----:B------:R-:W2:Y:S02]  /*8490*/  @!P0 SYNCS.PHASECHK.TRANS64 P0, [R0+URZ+0xd0], R5 ;  /* 0x0000d005000085a7 */ /* 0x000ea400080010ff */
[----:B--2---:R-:W-:Y:S05]  /*84a0*/  @!P0 BRA `(.L_x_41) ;  /* 0xfffffffc00f08947 */ /* 0x004fea000383ffff */
[----:B------:R-:W-:Y:S05]  /*84b0*/  BRA `(.L_x_116) ;  /* 0xffffffa0003c7947 */ /* 0x000fea000383ffff */
.L_x_42:
[----:B------:R-:W-:-:S07]  /*84c0*/  MOV R0, UR5 ;  /* 0x0000000500007c02 */ /* 0x000fce0008000f00 */
.L_x_117:
[----:B-1----:R1:W2:Y:S02]  /*84d0*/  SYNCS.PHASECHK.TRANS64.TRYWAIT P0, [R0+URZ+0x80], R5 ;  /* 0x00008005000075a7 */ /* 0x0022a400080011ff */
[----:B--2---:R-:W-:Y:S05]  /*84e0*/  @!P0 NANOSLEEP.SYNCS 0x989680 ;  /* 0x009896800000895d */ /* 0x004fea0003900000 */
[----:B------:R-:W2:Y:S02]  /*84f0*/  @!P0 SYNCS.PHASECHK.TRANS64 P0, [R0+URZ+0x80], R5 ;  /* 0x00008005000085a7 */ /* 0x000ea400080010ff */
[----:B--2---:R-:W-:Y:S05]  /*8500*/  @!P0 BRA `(.L_x_117) ;  /* 0xfffffffc00f08947 */ /* 0x004fea000383ffff */
[----:B------:R-:W-:Y:S05]  /*8510*/  BRA `(.L_x_118) ;  /* 0xffffffa0004c7947 */ /* 0x000fea000383ffff */
.L_x_43:
[----:B-1----:R1:W2:Y:S02]  /*8520*/  SYNCS.PHASECHK.TRANS64.TRYWAIT P1, [R0+URZ+0x70], R5 ;  /* 0x00007005000075a7 */ /* 0x0022a400080211ff */
[----:B--2---:R-:W-:Y:S05]  /*8530*/  @!P1 NANOSLEEP.SYNCS 0x989680 ;  /* 0x009896800000995d */ /* 0x004fea0003900000 */
[----:B------:R-:W2:Y:S02]  /*8540*/  @!P1 SYNCS.PHASECHK.TRANS64 P1, [R0+URZ+0x70], R5 ;  /* 0x00007005000095a7 */ /* 0x000ea400080210ff */
[----:B--2---:R-:W-:Y:S05]  /*8550*/  @!P1 BRA `(.L_x_43) ;  /* 0xfffffffc00f09947 */ /* 0x004fea000383ffff */
[----:B------:R-:W-:Y:S05]  /*8560*/  BRA `(.L_x_119) ;  /* 0xffffffa0007c7947 */ /* 0x000fea000383ffff */
.L_x_46:
[----:B------:R-:W-:-:S07]  /*8570*/  MOV R0, UR5 ;  /* 0x0000000500007c02 */ /* 0x000fce0008000f00 */
.L_x_120:
[----:B-1----:R1:W2:Y:S02]  /*8580*/  SYNCS.PHASECHK.TRANS64.TRYWAIT P0, [R0+URZ+0x80], R3 ;  /* 0x00008003000075a7 */ /* 0x0022a400080011ff */
[----:B--2---:R-:W-:Y:S05]  /*8590*/  @!P0 NANOSLEEP.SYNCS 0x989680 ;  /* 0x009896800000895d */ /* 0x004fea0003900000 */
[----:B------:R-:W2:Y:S02]  /*85a0*/  @!P0 SYNCS.PHASECHK.TRANS64 P0, [R0+URZ+0x80], R3 ;  /* 0x00008003000085a7 */ /* 0x000ea400080010ff */
[----:B--2---:R-:W-:Y:S05]  /*85b0*/  @!P0 BRA `(.L_x_120) ;  /* 0xfffffffc00f08947 */ /* 0x004fea000383ffff */
[----:B------:R-:W-:Y:S05]  /*85c0*/  BRA `(.L_x_45) ;  /* 0xffffffa000d07947 */ /* 0x000fea000383ffff */
.L_x_53:
[----:B-1----:R1:W2:Y:S02]  /*85d0*/  SYNCS.PHASECHK.TRANS64.TRYWAIT P1, [R0+URZ+0x70], R5 ;  /* 0x00007005000075a7 */ /* 0x0022a400080211ff */
[----:B--2---:R-:W-:Y:S05]  /*85e0*/  @!P1 NANOSLEEP.SYNCS 0x989680 ;  /* 0x009896800000995d */ /* 0x004fea0003900000 */
[----:B------:R-:W2:Y:S02]  /*85f0*/  @!P1 SYNCS.PHASECHK.TRANS64 P1, [R0+URZ+0x70], R5 ;  /* 0x00007005000095a7 */ /* 0x000ea400080210ff */
[----:B--2---:R-:W-:Y:S05]  /*8600*/  @!P1 BRA `(.L_x_53) ;  /* 0xfffffffc00f09947 */ /* 0x004fea000383ffff */
[----:B------:R-:W-:Y:S05]  /*8610*/  BRA `(.L_x_121) ;  /* 0xffffffa800407947 */ /* 0x000fea000383ffff */
.L_x_54:
[----:B------:R-:W-:-:S07]  /*8620*/  MOV R3, UR7 ;  /* 0x0000000700037c02 */ /* 0x000fce0008000f00 */
.L_x_122:
[----:B-1----:R1:W2:Y:S02]  /*8630*/  SYNCS.PHASECHK.TRANS64.TRYWAIT P0, [R3+URZ+0xb0], R0 ;  /* 0x0000b000030075a7 */ /* 0x0022a400080011ff */
[----:B--2---:R-:W-:Y:S05]  /*8640*/  @!P0 NANOSLEEP.SYNCS 0x989680 ;  /* 0x009896800000895d */ /* 0x004fea0003900000 */
[----:B------:R-:W2:Y:S02]  /*8650*/  @!P0 SYNCS.PHASECHK.TRANS64 P0, [R3+URZ+0xb0], R0 ;  /* 0x0000b000030085a7 */ /* 0x000ea400080010ff */
[----:B--2---:R-:W-:Y:S05]  /*8660*/  @!P0 BRA `(.L_x_122) ;  /* 0xfffffffc00f08947 */ /* 0x004fea000383ffff */
[----:B------:R-:W-:Y:S05]  /*8670*/  BRA `(.L_x_123) ;  /* 0xffffffa800787947 */ /* 0x000fea000383ffff */
.L_x_57:
[----:B------:R-:W-:Y:S07]  /*8680*/  MOV R0, UR6 ;  /* 0x0000000600007c02 */ /* 0x000fee0008000f00 */
.L_x_124:
[----:B-1----:R1:W2:Y:S02]  /*8690*/  SYNCS.PHASECHK.TRANS64.TRYWAIT P0, [R0+URZ], R3 ;  /* 0x00000003000075a7 */ /* 0x0022a400080011ff */
[----:B--2---:R-:W-:Y:S05]  /*86a0*/  @!P0 NANOSLEEP.SYNCS 0x989680 ;  /* 0x009896800000895d */ /* 0x004fea0003900000 */
[----:B------:R-:W2:Y:S02]  /*86b0*/  @!P0 SYNCS.PHASECHK.TRANS64 P0, [R0+URZ], R3 ;  /* 0x00000003000085a7 */ /* 0x000ea400080010ff */
[----:B--2---:R-:W-:Y:S05]  /*86c0*/  @!P0 BRA `(.L_x_124) ;  /* 0xfffffffc00f08947 */ /* 0x004fea000383ffff */
[----:B------:R-:W-:Y:S05]  /*86d0*/  BRA `(.L_x_56) ;  /* 0xffffffa800947947 */ /* 0x000fea000383ffff */
.L_x_60:
[----:B------:R-:W-:-:S07]  /*86e0*/  MOV R0, UR6 ;  /* 0x0000000600007c02 */ /* 0x000fce0008000f00 */
.L_x_125:
[----:B--2---:R2:W4:Y:S02]  /*86f0*/  SYNCS.PHASECHK.TRANS64.TRYWAIT P0, [R0+URZ], R3 ;  /* 0x00000003000075a7 */ /* 0x00452400080011ff */
[----:B----4-:R-:W-:Y:S05]  /*8700*/  @!P0 NANOSLEEP.SYNCS 0x989680 ;  /* 0x009896800000895d */ /* 0x010fea0003900000 */
[----:B------:R-:W4:Y:S02]  /*8710*/  @!P0 SYNCS.PHASECHK.TRANS64 P0, [R0+URZ], R3 ;  /* 0x00000003000085a7 */ /* 0x000f2400080010ff */
[----:B----4-:R-:W-:Y:S05]  /*8720*/  @!P0 BRA `(.L_x_125) ;  /* 0xfffffffc00f08947 */ /* 0x010fea000383ffff */
[----:B------:R-:W-:Y:S05]  /*8730*/  BRA `(.L_x_126) ;  /* 0xffffffac00707947 */ /* 0x000fea000383ffff */
.L_x_61:
[----:B------:R-:W-:-:S07]  /*8740*/  MOV R0, UR6 ;  /* 0x0000000600007c02 */ /* 0x000fce0008000f00 */
.L_x_127:
[----:B-1----:R1:W2:Y:S02]  /*8750*/  SYNCS.PHASECHK.TRANS64.TRYWAIT P0, [R0+URZ], R3 ;  /* 0x00000003000075a7 */ /* 0x0022a400080011ff */
[----:B--2---:R-:W-:Y:S05]  /*8760*/  @!P0 NANOSLEEP.SYNCS 0x989680 ;  /* 0x009896800000895d */ /* 0x004fea0003900000 */
[----:B------:R-:W2:Y:S02]  /*8770*/  @!P0 SYNCS.PHASECHK.TRANS64 P0, [R0+URZ], R3 ;  /* 0x00000003000085a7 */ /* 0x000ea400080010ff */
[----:B--2---:R-:W-:Y:S05]  /*8780*/  @!P0 BRA `(.L_x_127) ;  /* 0xfffffffc00f08947 */ /* 0x004fea000383ffff */
[----:B------:R-:W-:Y:S05]  /*8790*/  BRA `(.L_x_128) ;  /* 0xffffffac007c7947 */ /* 0x000fea000383ffff */
.L_x_62:
[----:B------:R-:W-:-:S07]  /*87a0*/  MOV R0, UR6 ;  /* 0x0000000600007c02 */ /* 0x000fce0008000f00 */
.L_x_129:
[----:B-1----:R1:W2:Y:S02]  /*87b0*/  SYNCS.PHASECHK.TRANS64.TRYWAIT P0, [R0+URZ], R3 ;  /* 0x00000003000075a7 */ /* 0x0022a400080011ff */
[----:B--2---:R-:W-:Y:S05]  /*87c0*/  @!P0 NANOSLEEP.SYNCS 0x989680 ;  /* 0x009896800000895d */ /* 0x004fea0003900000 */
[----:B------:R-:W2:Y:S02]  /*87d0*/  @!P0 SYNCS.PHASECHK.TRANS64 P0, [R0+URZ], R3 ;  /* 0x00000003000085a7 */ /* 0x000ea400080010ff */
[----:B--2---:R-:W-:Y:S05]  /*87e0*/  @!P0 BRA `(.L_x_129) ;  /* 0xfffffffc00f08947 */ /* 0x004fea000383ffff */
[----:B------:R-:W-:Y:S05]  /*87f0*/  BRA `(.L_x_130) ;  /* 0xffffffac00887947 */ /* 0x000fea000383ffff */
.L_x_63:
[----:B------:R-:W-:-:S07]  /*8800*/  MOV R0, UR7 ;  /* 0x0000000700007c02 */ /* 0x000fce0008000f00 */
.L_x_131:
[----:B-1----:R1:W2:Y:S02]  /*8810*/  SYNCS.PHASECHK.TRANS64.TRYWAIT P0, [R0+URZ], R3 ;  /* 0x00000003000075a7 */ /* 0x0022a400080011ff */
[----:B--2---:R-:W-:Y:S05]  /*8820*/  @!P0 NANOSLEEP.SYNCS 0x989680 ;  /* 0x009896800000895d */ /* 0x004fea0003900000 */
[----:B------:R-:W2:Y:S02]  /*8830*/  @!P0 SYNCS.PHASECHK.TRANS64 P0, [R0+URZ], R3 ;  /* 0x00000003000085a7 */ /* 0x000ea400080010ff */
[----:B--2---:R-:W-:Y:S05]  /*8840*/  @!P0 BRA `(.L_x_131) ;  /* 0xfffffffc00f08947 */ /* 0x004fea000383ffff */
[----:B------:R-:W-:Y:S05]  /*8850*/  BRA `(.L_x_132) ;  /* 0xffffffac00947947 */ /* 0x000fea000383ffff */
.L_x_68:
[----:B--2---:R2:W3:Y:S02]  /*8860*/  SYNCS.PHASECHK.TRANS64.TRYWAIT P0, [R0+URZ+0x70], R3 ;  /* 0x00007003000075a7 */ /* 0x0044e400080011ff */
[----:B---3--:R-:W-:Y:S05]  /*8870*/  @!P0 NANOSLEEP.SYNCS 0x989680 ;  /* 0x009896800000895d */ /* 0x008fea0003900000 */
[----:B------:R-:W3:Y:S02]  /*8880*/  @!P0 SYNCS.PHASECHK.TRANS64 P0, [R0+URZ+0x70], R3 ;  /* 0x00007003000085a7 */ /* 0x000ee400080010ff */
[----:B---3--:R-:W-:Y:S05]  /*8890*/  @!P0 BRA `(.L_x_68) ;  /* 0xfffffffc00f08947 */ /* 0x008fea000383ffff */
[----:B------:R-:W-:Y:S05]  /*88a0*/  BRA `(.L_x_133) ;  /* 0xffffffb000987947 */ /* 0x000fea000383ffff */
.L_x_71:
[----:B------:R-:W-:Y:S07]  /*88b0*/  MOV R0, UR7 ;  /* 0x0000000700007c02 */ /* 0x000fee0008000f00 */
.L_x_134:
[----:B--2---:R2:W3:Y:S02]  /*88c0*/  SYNCS.PHASECHK.TRANS64.TRYWAIT P0, [R0+URZ+0x68], R3 ;  /* 0x00006803000075a7 */ /* 0x0044e400080011ff */
[----:B---3--:R-:W-:Y:S05]  /*88d0*/  @!P0 NANOSLEEP.SYNCS 0x989680 ;  /* 0x009896800000895d */ /* 0x008fea0003900000 */
[----:B------:R-:W3:Y:S02]  /*88e0*/  @!P0 SYNCS.PHASECHK.TRANS64 P0, [R0+URZ+0x68], R3 ;  /* 0x00006803000085a7 */ /* 0x000ee400080010ff */
[----:B---3--:R-:W-:Y:S05]  /*88f0*/  @!P0 BRA `(.L_x_134) ;  /* 0xfffffffc00f08947 */ /* 0x008fea000383ffff */
[----:B------:R-:W-:Y:S05]  /*8900*/  BRA `(.L_x_70) ;  /* 0xffffffb400787947 */ /* 0x000fea000383ffff */
.L_x_74:
[----:B--2---:R-:W-:Y:S07]  /*8910*/  MOV R3, UR7 ;  /* 0x0000000700037c02 */ /* 0x004fee0008000f00 */
.L_x_135:
[----:B-1----:R1:W2:Y:S02]  /*8920*/  SYNCS.PHASECHK.TRANS64.TRYWAIT P0, [R3+URZ+0x50], R12 ;  /* 0x0000500c030075a7 */ /* 0x0022a400080011ff */
[----:B--2---:R-:W-:Y:S05]  /*8930*/  @!P0 NANOSLEEP.SYNCS 0x989680 ;  /* 0x009896800000895d */ /* 0x004fea0003900000 */
[----:B------:R-:W2:Y:S02]  /*8940*/  @!P0 SYNCS.PHASECHK.TRANS64 P0, [R3+URZ+0x50], R12 ;  /* 0x0000500c030085a7 */ /* 0x000ea400080010ff */
[----:B--2---:R-:W-:Y:S05]  /*8950*/  @!P0 BRA `(.L_x_135) ;  /* 0xfffffffc00f08947 */ /* 0x004fea000383ffff */
[----:B------:R-:W-:Y:S05]  /*8960*/  BRA `(.L_x_136) ;  /* 0xffffffb400f07947 */ /* 0x000fea000383ffff */
.L_x_75:
[----:B------:R-:W-:Y:S07]  /*8970*/  MOV R3, UR7 ;  /* 0x0000000700037c02 */ /* 0x000fee0008000f00 */
.L_x_137:
[----:B-1----:R1:W2:Y:S02]  /*8980*/  SYNCS.PHASECHK.TRANS64.TRYWAIT P0, [R3+URZ+0x58], R12 ;  /* 0x0000580c030075a7 */ /* 0x0022a400080011ff */
[----:B--2---:R-:W-:Y:S05]  /*8990*/  @!P0 NANOSLEEP.SYNCS 0x989680 ;  /* 0x009896800000895d */ /* 0x004fea0003900000 */
[----:B------:R-:W2:Y:S02]  /*89a0*/  @!P0 SYNCS.PHASECHK.TRANS64 P0, [R3+URZ+0x58], R12 ;  /* 0x0000580c030085a7 */ /* 0x000ea400080010ff */
[----:B--2---:R-:W-:Y:S05]  /*89b0*/  @!P0 BRA `(.L_x_137) ;  /* 0xfffffffc00f08947 */ /* 0x004fea000383ffff */
[----:B------:R-:W-:Y:S05]  /*89c0*/  BRA `(.L_x_138) ;  /* 0xffffffb800707947 */ /* 0x000fea000383ffff */
.L_x_77:
[----:B------:R-:W-:-:S07]  /*89d0*/  MOV R0, UR7 ;  /* 0x0000000700007c02 */ /* 0x000fce0008000f00 */
.L_x_139:
[----:B-1----:R1:W3:Y:S02]  /*89e0*/  SYNCS.PHASECHK.TRANS64.TRYWAIT P0, [R0+URZ+0x50], R3 ;  /* 0x00005003000075a7 */ /* 0x0022e400080011ff */
[----:B---3--:R-:W-:Y:S05]  /*89f0*/  @!P0 NANOSLEEP.SYNCS 0x989680 ;  /* 0x009896800000895d */ /* 0x008fea0003900000 */
[----:B------:R-:W3:Y:S02]  /*8a00*/  @!P0 SYNCS.PHASECHK.TRANS64 P0, [R0+URZ+0x50], R3 ;  /* 0x00005003000085a7 */ /* 0x000ee400080010ff */
[----:B---3--:R-:W-:Y:S05]  /*8a10*/  @!P0 BRA `(.L_x_139) ;  /* 0xfffffffc00f08947 */ /* 0x008fea000383ffff */
[----:B------:R-:W-:Y:S05]  /*8a20*/  BRA `(.L_x_140) ;  /* 0xffffffb800e07947 */ /* 0x000fea000383ffff */
.L_x_79:
[----:B--2---:R2:W4:Y:S02]  /*8a30*/  SYNCS.PHASECHK.TRANS64.TRYWAIT P0, [R0+URZ+0x70], R3 ;  /* 0x00007003000075a7 */ /* 0x00452400080011ff */
[----:B----4-:R-:W-:Y:S05]  /*8a40*/  @!P0 NANOSLEEP.SYNCS 0x989680 ;  /* 0x009896800000895d */ /* 0x010fea0003900000 */
[----:B------:R-:W4:Y:S02]  /*8a50*/  @!P0 SYNCS.PHASECHK.TRANS64 P0, [R0+URZ+0x70], R3 ;  /* 0x00007003000085a7 */ /* 0x000f2400080010ff */
[----:B----4-:R-:W-:Y:S05]  /*8a60*/  @!P0 BRA `(.L_x_79) ;  /* 0xfffffffc00f08947 */ /* 0x010fea000383ffff */
[----:B------:R-:W-:Y:S05]  /*8a70*/  BRA `(.L_x_141) ;  /* 0xffffffbc00a87947 */ /* 0x000fea000383ffff */
.L_x_90:
[----:B-1----:R1:W3:Y:S02]  /*8a80*/  SYNCS.PHASECHK.TRANS64.TRYWAIT P1, [R3+URZ+0x40], R0 ;  /* 0x00004000030075a7 */ /* 0x0022e400080211ff */
[----:B---3--:R-:W-:Y:S05]  /*8a90*/  @!P1 NANOSLEEP.SYNCS 0x989680 ;  /* 0x009896800000995d */ /* 0x008fea0003900000 */
[----:B------:R-:W3:Y:S02]  /*8aa0*/  @!P1 SYNCS.PHASECHK.TRANS64 P1, [R3+URZ+0x40], R0 ;  /* 0x00004000030095a7 */ /* 0x000ee400080210ff */
[----:B---3--:R-:W-:Y:S05]  /*8ab0*/  @!P1 BRA `(.L_x_90) ;  /* 0xfffffffc00f09947 */ /* 0x008fea000383ffff */
[----:B------:R-:W-:Y:S05]  /*8ac0*/  BRA `(.L_x_89) ;  /* 0xffffffc800cc7947 */ /* 0x000fea000383ffff */
.L_x_92:
[----:B-1----:R1:W4:Y:S02]  /*8ad0*/  SYNCS.PHASECHK.TRANS64.TRYWAIT P0, [R207+URZ+0x90], R2 ;  /* 0x00009002cf0075a7 */ /* 0x00232400080011ff */
[----:B----4-:R-:W-:Y:S05]  /*8ae0*/  @!P0 NANOSLEEP.SYNCS 0x989680 ;  /* 0x009896800000895d */ /* 0x010fea0003900000 */
[----:B------:R-:W4:Y:S02]  /*8af0*/  @!P0 SYNCS.PHASECHK.TRANS64 P0, [R207+URZ+0x90], R2 ;  /* 0x00009002cf0085a7 */ /* 0x000f2400080010ff */
[----:B----4-:R-:W-:Y:S05]  /*8b00*/  @!P0 BRA `(.L_x_92) ;  /* 0xfffffffc00f08947 */ /* 0x010fea000383ffff */
[----:B------:R-:W-:Y:S05]  /*8b10*/  BRA `(.L_x_91) ;  /* 0xffffffcc00287947 */ /* 0x000fea000383ffff */
.L_x_101:
[----:B--2---:R2:W3:Y:S02]  /*8b20*/  SYNCS.PHASECHK.TRANS64.TRYWAIT P0, [R210+URZ+0x40], R3 ;  /* 0x00004003d20075a7 */ /* 0x0044e400080011ff */
[----:B---3--:R-:W-:Y:S05]  /*8b30*/  @!P0 NANOSLEEP.SYNCS 0x989680 ;  /* 0x009896800000895d */ /* 0x008fea0003900000 */
[----:B------:R-:W3:Y:S02]  /*8b40*/  @!P0 SYNCS.PHASECHK.TRANS64 P0, [R210+URZ+0x40], R3 ;  /* 0x00004003d20085a7 */ /* 0x000ee400080010ff */
[----:B---3--:R-:W-:Y:S05]  /*8b50*/  @!P0 BRA `(.L_x_101) ;  /* 0xfffffffc00f08947 */ /* 0x008fea000383ffff */
[----:B------:R-:W-:Y:S05]  /*8b60*/  BRA `(.L_x_100) ;  /* 0xffffffe000347947 */ /* 0x000fea000383ffff */
        .weak           $__internal_0_$__cuda_sm10x_tcgen05_guardrail_trap_col_being_dealloced_not_returned_by_alloc
        .type           $__internal_0_$__cuda_sm10x_tcgen05_guardrail_trap_col_being_dealloced_not_returned_by_alloc,@function
        .size           $__internal_0_$__cuda_sm10x_tcgen05_guardrail_trap_col_being_dealloced_not_returned_by_alloc,($__internal_1_$__cuda_sm10x_tcgen05_guardrail_trap_phase_invalid_during_alloc - $__internal_0_$__cuda_sm10x_tcgen05_guardrail_trap_col_being_dealloced_not_returned_by_alloc)
$__internal_0_$__cuda_sm10x_tcgen05_guardrail_trap_col_being_dealloced_not_returned_by_alloc:
[----:B------:R-:W-:Y:S05]  /*8b70*/  BPT.TRAP 0x1 ;  /* 0x000000040000795c */ /* 0x000fea0000300000 */
[----:B------:R-:W-:-:S04]  /*8b80*/  HFMA2 R3, -RZ, RZ, 0, 0 ;  /* 0x00000000ff037431 */ /* 0x000fc800000001ff */
[----:B------:R-:W-:Y:S05]  /*8b90*/  RET.REL.NODEC R2 `(_ZN7cutlass13device_kernelINS_4gemm6kernel13GemmUniversalIN4cute5tupleIJiiiiEEENS1_10collective13CollectiveMmaINS1_35MainloopSm100TmaUmmaWarpSpecializedILi4ELi2ELi4ENS5_IJNS4_1CILi1EEESB_SB_EEEEENS5_IJNSA_ILi128EEESE_SE_EEENS_12float_e4m3_tENS5_IJlSB_lEEESG_SH_NS4_8TiledMMAINS4_8MMA_AtomIJNS4_10MMA_TraitsINS4_19SM100_MMA_F8F6F4_SSEJSG_SG_fSE_SE_NS4_17integral_constantINS4_4UMMA5MajorELSO_0EEESP_NSM_INSN_7ScaleInELSQ_0EEESR_EEEEEENS4_6LayoutISC_NS5_IJNSA_ILi0EEESV_SV_EEEEENS5_IJNS4_10UnderscoreESY_SY_EEEEENS4_13SM90_TMA_LOADENS4_14ComposedLayoutINS4_7SwizzleILi3ELi4ELi3EEENS4_18smem_ptr_flag_bitsILi8EEENSU_INS5_IJNSA_ILi8EEESE_EEENS5_IJSE_SB_EEEEEEEvNS4_8identityES11_S1B_vS1C_EENS_8epilogue10collective18CollectiveEpilogueINS1E_23Sm100TmaWarpSpecializedILi2ELi2ELi64ELb0ELb0EEEJSF_NS5_IJNSU_ISE_SB_EENSU_INSA_ILi64EEESB_EEEEESG_SH_SG_SH_NS1E_6fusion15FusionCallbacksIS1I_NS1N_17LinearCombinationISG_fSG_fLNS_15FloatRoundStyleE2EEESF_S1M_JEEENS4_5SM1004TMEM4LOAD26SM100_TMEM_LOAD_32dp32b64xES11_NS12_INS13_ILi2ELi4ELi3EEES16_NSU_INS5_IJS17_S1K_EEENS5_IJS1K_SB_EEEEEEENS4_39AutoVectorizingCopyWithAssumedAlignmentILi128EEENS4_14SM90_TMA_STOREES21_S23_S23_EEEvvEEEEvNT_6ParamsE) ;  /* 0xffffff7402187950 */ /* 0x000fea0003c3ffff */
        .weak           $__internal_1_$__cuda_sm10x_tcgen05_guardrail_trap_phase_invalid_during_alloc
        .type           $__internal_1_$__cuda_sm10x_tcgen05_guardrail_trap_phase_invalid_during_alloc,@function
        .size           $__internal_1_$__cuda_sm10x_tcgen05_guardrail_trap_phase_invalid_during_alloc,($__internal_2_$__cuda_sm10x_tcgen05_guardrail_trap_unallocated_columns_being_dealloced - $__internal_1_$__cuda_sm10x_tcgen05_guardrail_trap_phase_invalid_during_alloc)
$__internal_1_$__cuda_sm10x_tcgen05_guardrail_trap_phase_invalid_during_alloc:
[----:B------:R-:W-:Y:S05]  /*8ba0*/  BPT.TRAP 0x1 ;  /* 0x000000040000795c */ /* 0x000fea0000300000 */
[----:B------:R-:W-:-:S04]  /*8bb0*/  MOV R3, 0x0 ;  /* 0x0000000000037802 */ /* 0x000fc80000000f00 */
[----:B------:R-:W-:Y:S05]  /*8bc0*/  RET.REL.NODEC R2 `(_ZN7cutlass13device_kernelINS_4gemm6kernel13GemmUniversalIN4cute5tupleIJiiiiEEENS1_10collective13CollectiveMmaINS1_35MainloopSm100TmaUmmaWarpSpecializedILi4ELi2ELi4ENS5_IJNS4_1CILi1EEESB_SB_EEEEENS5_IJNSA_ILi128EEESE_SE_EEENS_12float_e4m3_tENS5_IJlSB_lEEESG_SH_NS4_8TiledMMAINS4_8MMA_AtomIJNS4_10MMA_TraitsINS4_19SM100_MMA_F8F6F4_SSEJSG_SG_fSE_SE_NS4_17integral_constantINS4_4UMMA5MajorELSO_0EEESP_NSM_INSN_7ScaleInELSQ_0EEESR_EEEEEENS4_6LayoutISC_NS5_IJNSA_ILi0EEESV_SV_EEEEENS5_IJNS4_10UnderscoreESY_SY_EEEEENS4_13SM90_TMA_LOADENS4_14ComposedLayoutINS4_7SwizzleILi3ELi4ELi3EEENS4_18smem_ptr_flag_bitsILi8EEENSU_INS5_IJNSA_ILi8EEESE_EEENS5_IJSE_SB_EEEEEEEvNS4_8identityES11_S1B_vS1C_EENS_8epilogue10collective18CollectiveEpilogueINS1E_23Sm100TmaWarpSpecializedILi2ELi2ELi64ELb0ELb0EEEJSF_NS5_IJNSU_ISE_SB_EENSU_INSA_ILi64EEESB_EEEEESG_SH_SG_SH_NS1E_6fusion15FusionCallbacksIS1I_NS1N_17LinearCombinationISG_fSG_fLNS_15FloatRoundStyleE2EEESF_S1M_JEEENS4_5SM1004TMEM4LOAD26SM100_TMEM_LOAD_32dp32b64xES11_NS12_INS13_ILi2ELi4ELi3EEES16_NSU_INS5_IJS17_S1K_EEENS5_IJS1K_SB_EEEEEEENS4_39AutoVectorizingCopyWithAssumedAlignmentILi128EEENS4_14SM90_TMA_STOREES21_S23_S23_EEEvvEEEEvNT_6ParamsE) ;  /* 0xffffff74020c7950 */ /* 0x000fea0003c3ffff */
        .weak           $__internal_2_$__cuda_sm10x_tcgen05_guardrail_trap_unallocated_columns_being_dealloced
        .type           $__internal_2_$__cuda_sm10x_tcgen05_guardrail_trap_unallocated_columns_being_dealloced,@function
        .size           $__internal_2_$__cuda_sm10x_tcgen05_guardrail_trap_unallocated_columns_being_dealloced,(.L_x_143 - $__internal_2_$__cuda_sm10x_tcgen05_guardrail_trap_unallocated_columns_being_dealloced)
$__internal_2_$__cuda_sm10x_tcgen05_guardrail_trap_unallocated_columns_being_dealloced:
[----:B------:R-:W-:Y:S05]  /*8bd0*/  BPT.TRAP 0x1 ;  /* 0x000000040000795c */ /* 0x000fea0000300000 */
[----:B------:R-:W-:-:S04]  /*8be0*/  HFMA2 R3, -RZ, RZ, 0, 0 ;  /* 0x00000000ff037431 */ /* 0x000fc800000001ff */
[----:B------:R-:W-:Y:S05]  /*8bf0*/  RET.REL.NODEC R2 `(_ZN7cutlass13device_kernelINS_4gemm6kernel13GemmUniversalIN4cute5tupleIJiiiiEEENS1_10collective13CollectiveMmaINS1_35MainloopSm100TmaUmmaWarpSpecializedILi4ELi2ELi4ENS5_IJNS4_1CILi1EEESB_SB_EEEEENS5_IJNSA_ILi128EEESE_SE_EEENS_12float_e4m3_tENS5_IJlSB_lEEESG_SH_NS4_8TiledMMAINS4_8MMA_AtomIJNS4_10MMA_TraitsINS4_19SM100_MMA_F8F6F4_SSEJSG_SG_fSE_SE_NS4_17integral_constantINS4_4UMMA5MajorELSO_0EEESP_NSM_INSN_7ScaleInELSQ_0EEESR_EEEEEENS4_6LayoutISC_NS5_IJNSA_ILi0EEESV_SV_EEEEENS5_IJNS4_10UnderscoreESY_SY_EEEEENS4_13SM90_TMA_LOADENS4_14ComposedLayoutINS4_7SwizzleILi3ELi4ELi3EEENS4_18smem_ptr_flag_bitsILi8EEENSU_INS5_IJNSA_ILi8EEESE_EEENS5_IJSE_SB_EEEEEEEvNS4_8identityES11_S1B_vS1C_EENS_8epilogue10collective18CollectiveEpilogueINS1E_23Sm100TmaWarpSpecializedILi2ELi2ELi64ELb0ELb0EEEJSF_NS5_IJNSU_ISE_SB_EENSU_INSA_ILi64EEESB_EEEEESG_SH_SG_SH_NS1E_6fusion15FusionCallbacksIS1I_NS1N_17LinearCombinationISG_fSG_fLNS_15FloatRoundStyleE2EEESF_S1M_JEEENS4_5SM1004TMEM4LOAD26SM100_TMEM_LOAD_32dp32b64xES11_NS12_INS13_ILi2ELi4ELi3EEES16_NSU_INS5_IJS17_S1K_EEENS5_IJS1K_SB_EEEEEEENS4_39AutoVectorizingCopyWithAssumedAlignmentILi128EEENS4_14SM90_TMA_STOREES21_S23_S23_EEEvvEEEEvNT_6ParamsE) ;  /* 0xffffff7402007950 */ /* 0x000fea0003c3ffff */
.L_x_142:
[----:B------:R-:W-:-:S00]  /*8c00*/  BRA `(.L_x_142) ;  /* 0xfffffffc00fc7947 */ /* 0x000fc0000383ffff */
[----:B------:R-:W-:-:S00]  /*8c10*/  NOP ;  /* 0x0000000000007918 */ /* 0x000fc00000000000 */
        /* <DEDUP_REMOVED lines=14> */
.L_x_143:


//--------------------- .nv.global.init           --------------------------
	.section	.nv.global.init,"aw",@progbits
.nv.global.init:
	.type		$str$27,@object
	.size		$str$27,($str$28 - $str$27)
$str$27:
        /*0000*/ 	.byte	0x28, 0x61, 0x64, 0x64, 0x72, 0x65, 0x73, 0x73, 0x20, 0x26, 0x20, 0x6d, 0x61, 0x73, 0x6b, 0x29
        /*0010*/ 	.byte	0x20, 0x3d, 0x3d, 0x20, 0x30, 0x00
	.type		$str$28,@object
	.size		$str$28,($str$26 - $str$28)
$str$28:
        /*0016*/ 	.byte	0x2f, 0x74, 0x6d, 0x70, 0x2f, 0x63, 0x75, 0x74, 0x6c, 0x61, 0x73, 0x73, 0x5f, 0x73, 0x77, 0x65
        /*0026*/ 	.byte	0x65, 0x70, 0x5f, 0x73, 0x72, 0x63, 0x2f, 0x69, 0x6e, 0x63, 0x6c, 0x75, 0x64, 0x65, 0x2f, 0x63
        /*0036*/ 	.byte	0x75, 0x74, 0x65, 0x2f, 0x70, 0x6f, 0x69, 0x6e, 0x74, 0x65, 0x72, 0x5f, 0x66, 0x6c, 0x61, 0x67
        /*0046*/ 	.byte	0x67, 0x65, 0x64, 0x2e, 0x68, 0x70, 0x70, 0x00
	.type		$str$26,@object
	.size		$str$26,($str$25 - $str$26)
$str$26:
        /*004e*/ 	.byte	0x2f, 0x74, 0x6d, 0x70, 0x2f, 0x63, 0x75, 0x74, 0x6c, 0x61, 0x73, 0x73, 0x5f, 0x73, 0x77, 0x65
        /*005e*/ 	.byte	0x65, 0x70, 0x5f, 0x73, 0x72, 0x63, 0x2f, 0x69, 0x6e, 0x63, 0x6c, 0x75, 0x64, 0x65, 0x2f, 0x63
        /*006e*/ 	.byte	0x75, 0x74, 0x65, 0x2f, 0x61, 0x74, 0x6f, 0x6d, 0x2f, 0x63, 0x6f, 0x70, 0x79, 0x5f, 0x74, 0x72
        /*007e*/ 	.byte	0x61, 0x69, 0x74, 0x73, 0x5f, 0x73, 0x6d, 0x31, 0x30, 0x30, 0x2e, 0x68, 0x70, 0x70, 0x00
	.type		$str$25,@object
	.size		$str$25,(__unnamed_1 - $str$25)
$str$25:
        /*008d*/ 	.byte	0x28, 0x28, 0x75, 0x69, 0x6e, 0x74, 0x33, 0x32, 0x5f, 0x74, 0x28, 0x74, 0x68, 0x72, 0x65, 0x61
        /*009d*/ 	.byte	0x64, 0x49, 0x64, 0x78, 0x2e, 0x78, 0x29, 0x20, 0x2f, 0x20, 0x33, 0x32, 0x29, 0x20, 0x25, 0x20
        /*00ad*/ 	.byte	0x34, 0x29, 0x20, 0x3d, 0x3d, 0x20, 0x28, 0x28, 0x28, 0x74, 0x6d, 0x65, 0x6d, 0x5f, 0x61, 0x64
        /*00bd*/ 	.byte	0x64, 0x72, 0x20, 0x3e, 0x3e, 0x20, 0x31, 0x36, 0x29, 0x20, 0x2f, 0x20, 0x33, 0x32, 0x29, 0x20
        /*00cd*/ 	.byte	0x25, 0x20, 0x34, 0x29, 0x00
	.type		__unnamed_1,@object
	.size		__unnamed_1,(__unnamed_2 - __unnamed_1)
__unnamed_1:
        /*00d2*/ 	.byte	0x61, 0x75, 0x74, 0x6f, 0x20, 0x63, 0x75, 0x74, 0x65, 0x3a, 0x3a, 0x61, 0x73, 0x5f, 0x70, 0x6f
        /* <DEDUP_REMOVED lines=24> */
        /*0262*/ 	.byte	0x43, 0x3c, 0x38, 0x31, 0x39, 0x32, 0x3e, 0x3e, 0x3e, 0x3e, 0x5d, 0x00
	.type		__unnamed_2,@object
	.size		__unnamed_2,(.L_2 - __unnamed_2)
__unnamed_2:
        /* <DEDUP_REMOVED lines=42> */
        /*050e*/ 	.byte	0x3e, 0x3e, 0x3e, 0x3e, 0x5d, 0x00
.L_2:


//--------------------- .nv.shared._ZN7cutlass13device_kernelINS_4gemm6kernel13GemmUniversalIN4cute5tupleIJiiiiEEENS1_10collective13CollectiveMmaINS1_35MainloopSm100TmaUmmaWarpSpecializedILi4ELi2ELi4ENS5_IJNS4_1CILi1EEESB_SB_EEEEENS5_IJNSA_ILi128EEESE_SE_EEENS_12float_e4m3_tENS5_IJlSB_lEEESG_SH_NS4_8TiledMMAINS4_8MMA_AtomIJNS4_10MMA_TraitsINS4_19SM100_MMA_F8F6F4_SSEJSG_SG_fSE_SE_NS4_17integral_constantINS4_4UMMA5MajorELSO_0EEESP_NSM_INSN_7ScaleInELSQ_0EEESR_EEEEEENS4_6LayoutISC_NS5_IJNSA_ILi0EEESV_SV_EEEEENS5_IJNS4_10UnderscoreESY_SY_EEEEENS4_13SM90_TMA_LOADENS4_14ComposedLayoutINS4_7SwizzleILi3ELi4ELi3EEENS4_18smem_ptr_flag_bitsILi8EEENSU_INS5_IJNSA_ILi8EEESE_EEENS5_IJSE_SB_EEEEEEEvNS4_8identityES11_S1B_vS1C_EENS_8epilogue10collective18CollectiveEpilogueINS1E_23Sm100TmaWarpSpecializedILi2ELi2ELi64ELb0ELb0EEEJSF_NS5_IJNSU_ISE_SB_EENSU_INSA_ILi64EEESB_EEEEESG_SH_SG_SH_NS1E_6fusion15FusionCallbacksIS1I_NS1N_17LinearCombinationISG_fSG_fLNS_15FloatRoundStyleE2EEESF_S1M_JEEENS4_5SM1004TMEM4LOAD26SM100_TMEM_LOAD_32dp32b64xES11_NS12_INS13_ILi2ELi4ELi3EEES16_NSU_INS5_IJS17_S1K_EEENS5_IJS1K_SB_EEEEEEENS4_39AutoVectorizingCopyWithAssumedAlignmentILi128EEENS4_14SM90_TMA_STOREES21_S23_S23_EEEvvEEEEvNT_6ParamsE --------------------------
	.section	.nv.shared._ZN7cutlass13device_kernelINS_4gemm6kernel13GemmUniversalIN4cute5tupleIJiiiiEEENS1_10collective13CollectiveMmaINS1_35MainloopSm100TmaUmmaWarpSpecializedILi4ELi2ELi4ENS5_IJNS4_1CILi1EEESB_SB_EEEEENS5_IJNSA_ILi128EEESE_SE_EEENS_12float_e4m3_tENS5_IJlSB_lEEESG_SH_NS4_8TiledMMAINS4_8MMA_AtomIJNS4_10MMA_TraitsINS4_19SM100_MMA_F8F6F4_SSEJSG_SG_fSE_SE_NS4_17integral_constantINS4_4UMMA5MajorELSO_0EEESP_NSM_INSN_7ScaleInELSQ_0EEESR_EEEEEENS4_6LayoutISC_NS5_IJNSA_ILi0EEESV_SV_EEEEENS5_IJNS4_10UnderscoreESY_SY_EEEEENS4_13SM90_TMA_LOADENS4_14ComposedLayoutINS4_7SwizzleILi3ELi4ELi3EEENS4_18smem_ptr_flag_bitsILi8EEENSU_INS5_IJNSA_ILi8EEESE_EEENS5_IJSE_SB_EEEEEEEvNS4_8identityES11_S1B_vS1C_EENS_8epilogue10collective18CollectiveEpilogueINS1E_23Sm100TmaWarpSpecializedILi2ELi2ELi64ELb0ELb0EEEJSF_NS5_IJNSU_ISE_SB_EENSU_INSA_ILi64EEESB_EEEEESG_SH_SG_SH_NS1E_6fusion15FusionCallbacksIS1I_NS1N_17LinearCombinationISG_fSG_fLNS_15FloatRoundStyleE2EEESF_S1M_JEEENS4_5SM1004TMEM4LOAD26SM100_TMEM_LOAD_32dp32b64xES11_NS12_INS13_ILi2ELi4ELi3EEES16_NSU_INS5_IJS17_S1K_EEENS5_IJS1K_SB_EEEEEEENS4_39AutoVectorizingCopyWithAssumedAlignmentILi128EEENS4_14SM90_TMA_STOREES21_S23_S23_EEEvvEEEEvNT_6ParamsE,"aw",@nobits
	.sectionflags	@""
	.align	16
	.zero		1024


//--------------------- .nv.shared.reserved.0     --------------------------
	.section	.nv.shared.reserved.0,"aw",@nobits
	.weak		__nv_reservedSMEM_offset_0_alias
	.size		__nv_reservedSMEM_offset_0_alias, 0, 64
	.other		__nv_reservedSMEM_offset_0_alias,@"STO_CUDA_RESERVED_SHARED STV_DEFAULT"
__nv_reservedSMEM_offset_0_alias:
	.zero		0
.nv.shared.reserved.0:
	.zero		64
	.weak		__nv_reservedSMEM_tcgen05_partition
	.type		__nv_reservedSMEM_tcgen05_partition,@object
	.size		__nv_reservedSMEM_tcgen05_partition,(.L_0 - __nv_reservedSMEM_tcgen05_partition)
__nv_reservedSMEM_tcgen05_partition:
	.zero		32
.L_0:


//--------------------- .nv.global                --------------------------
	.section	.nv.global,"aw",@nobits
.nv.global:
	.type		_ZN40_INTERNAL_15adaed2_4_k_cu_43ccaa5c_354254cute1_E,@object
	.size		_ZN40_INTERNAL_15adaed2_4_k_cu_43ccaa5c_354254cute1_E,(_ZN40_INTERNAL_15adaed2_4_k_cu_43ccaa5c_354254cuda3std3__45__cpo6cbeginE - _ZN40_INTERNAL_15adaed2_4_k_cu_43ccaa5c_354254cute1_E)
_ZN40_INTERNAL_15adaed2_4_k_cu_43ccaa5c_354254cute1_E:
	.zero		1
	.type		_ZN40_INTERNAL_15adaed2_4_k_cu_43ccaa5c_354254cuda3std3__45__cpo6cbeginE,@object
	.size		_ZN40_INTERNAL_15adaed2_4_k_cu_43ccaa5c_354254cuda3std3__45__cpo6cbeginE,(_ZN40_INTERNAL_15adaed2_4_k_cu_43ccaa5c_354254cuda3std3__48in_placeE - _ZN40_INTERNAL_15adaed2_4_k_cu_43ccaa5c_354254cuda3std3__45__cpo6cbeginE)
_ZN40_INTERNAL_15adaed2_4_k_cu_43ccaa5c_354254cuda3std3__45__cpo6cbeginE:
	.zero		1
	.type		_ZN40_INTERNAL_15adaed2_4_k_cu_43ccaa5c_354254cuda3std3__48in_placeE,@object
	.size		_ZN40_INTERNAL_15adaed2_4_k_cu_43ccaa5c_354254cuda3std3__48in_placeE,(_ZN40_INTERNAL_15adaed2_4_k_cu_43ccaa5c_354254cuda3std6ranges3__45__cpo9iter_moveE - _ZN40_INTERNAL_15adaed2_4_k_cu_43ccaa5c_354254cuda3std3__48in_placeE)
_ZN40_INTERNAL_15adaed2_4_k_cu_43ccaa5c_354254cuda3std3__48in_placeE:
	.zero		1
	.type		_ZN40_INTERNAL_15adaed2_4_k_cu_43ccaa5c_354254cuda3std6ranges3__45__cpo9iter_moveE,@object
	.size		_ZN40_INTERNAL_15adaed2_4_k_cu_43ccaa5c_354254cuda3std6ranges3__45__cpo9iter_moveE,(_ZN40_INTERNAL_15adaed2_4_k_cu_43ccaa5c_354254cuda3std3__45__cpo5beginE - _ZN40_INTERNAL_15adaed2_4_k_cu_43ccaa5c_354254cuda3std6ranges3__45__cpo9iter_moveE)
_ZN40_INTERNAL_15adaed2_4_k_cu_43ccaa5c_354254cuda3std6ranges3__45__cpo9iter_moveE:
	.zero		1
	.type		_ZN40_INTERNAL_15adaed2_4_k_cu_43ccaa5c_354254cuda3std3__45__cpo5beginE,@object
	.size		_ZN40_INTERNAL_15adaed2_4_k_cu_43ccaa5c_354254cuda3std3__45__cpo5beginE,(_ZN40_INTERNAL_15adaed2_4_k_cu_43ccaa5c_354254cuda3std3__442_GLOBAL__N__15adaed2_4_k_cu_43ccaa5c_354256ignoreE - _ZN40_INTERNAL_15adaed2_4_k_cu_43ccaa5c_354254cuda3std3__45__cpo5beginE)
_ZN40_INTERNAL_15adaed2_4_k_cu_43ccaa5c_354254cuda3std3__45__cpo5beginE:
	.zero		1
	.type		_ZN40_INTERNAL_15adaed2_4_k_cu_43ccaa5c_354254cuda3std3__442_GLOBAL__N__15adaed2_4_k_cu_43ccaa5c_354256ignoreE,@object
	.size		_ZN40_INTERNAL_15adaed2_4_k_cu_43ccaa5c_354254cuda3std3__442_GLOBAL__N__15adaed2_4_k_cu_43ccaa5c_354256ignoreE,(_ZN40_INTERNAL_15adaed2_4_k_cu_43ccaa5c_354254cute7productE - _ZN40_INTERNAL_15adaed2_4_k_cu_43ccaa5c_354254cuda3std3__442_GLOBAL__N__15adaed2_4_k_cu_43ccaa5c_354256ignoreE)
_ZN40_INTERNAL_15adaed2_4_k_cu_43ccaa5c_354254cuda3std3__442_GLOBAL__N__15adaed2_4_k_cu_43ccaa5c_354256ignoreE:
	.zero		1
	.type		_ZN40_INTERNAL_15adaed2_4_k_cu_43ccaa5c_354254cute7productE,@object
	.size		_ZN40_INTERNAL_15adaed2_4_k_cu_43ccaa5c_354254cute7productE,(_ZN40_INTERNAL_15adaed2_4_k_cu_43ccaa5c_354254cuda3std3__45__cpo3endE - _ZN40_INTERNAL_15adaed2_4_k_cu_43ccaa5c_354254cute7productE)
_ZN40_INTERNAL_15adaed2_4_k_cu_43ccaa5c_354254cute7productE:
	.zero		1
	.type		_ZN40_INTERNAL_15adaed2_4_k_cu_43ccaa5c_354254cuda3std3__45__cpo3endE,@object
	.size		_ZN40_INTERNAL_15adaed2_4_k_cu_43ccaa5c_354254cuda3std3__45__cpo3endE,(_ZN40_INTERNAL_15adaed2_4_k_cu_43ccaa5c_354254cuda3std3__419piecewise_constructE - _ZN40_INTERNAL_15adaed2_4_k_cu_43ccaa5c_354254cuda3std3__45__cpo3endE)
_ZN40_INTERNAL_15adaed2_4_k_cu_43ccaa5c_354254cuda3std3__45__cpo3endE:
	.zero		1
	.type		_ZN40_INTERNAL_15adaed2_4_k_cu_43ccaa5c_354254cuda3std3__419piecewise_constructE,@object
	.size		_ZN40_INTERNAL_15adaed2_4_k_cu_43ccaa5c_354254cuda3std3__419piecewise_constructE,(_ZN40_INTERNAL_15adaed2_4_k_cu_43ccaa5c_354254cuda3std3__45__cpo4cendE - _ZN40_INTERNAL_15adaed2_4_k_cu_43ccaa5c_354254cuda3std3__419piecewise_constructE)
_ZN40_INTERNAL_15adaed2_4_k_cu_43ccaa5c_354254cuda3std3__419piecewise_constructE:
	.zero		1
	.type		_ZN40_INTERNAL_15adaed2_4_k_cu_43ccaa5c_354254cuda3std3__45__cpo4cendE,@object
	.size		_ZN40_INTERNAL_15adaed2_4_k_cu_43ccaa5c_354254cuda3std3__45__cpo4cendE,(_ZN40_INTERNAL_15adaed2_4_k_cu_43ccaa5c_354254cuda3std6ranges3__45__cpo4swapE - _ZN40_INTERNAL_15adaed2_4_k_cu_43ccaa5c_354254cuda3std3__45__cpo4cendE)
_ZN40_INTERNAL_15adaed2_4_k_cu_43ccaa5c_354254cuda3std3__45__cpo4cendE:
	.zero		1
	.type		_ZN40_INTERNAL_15adaed2_4_k_cu_43ccaa5c_354254cuda3std6ranges3__45__cpo4swapE,@object
	.size		_ZN40_INTERNAL_15adaed2_4_k_cu_43ccaa5c_354254cuda3std6ranges3__45__cpo4swapE,(.L_10 - _ZN40_INTERNAL_15adaed2_4_k_cu_43ccaa5c_354254cuda3std6ranges3__45__cpo4swapE)
_ZN40_INTERNAL_15adaed2_4_k_cu_43ccaa5c_354254cuda3std6ranges3__45__cpo4swapE:
	.zero		1
.L_10:


//--------------------- .nv.constant0._ZN7cutlass13device_kernelINS_4gemm6kernel13GemmUniversalIN4cute5tupleIJiiiiEEENS1_10collective13CollectiveMmaINS1_35MainloopSm100TmaUmmaWarpSpecializedILi4ELi2ELi4ENS5_IJNS4_1CILi1EEESB_SB_EEEEENS5_IJNSA_ILi128EEESE_SE_EEENS_12float_e4m3_tENS5_IJlSB_lEEESG_SH_NS4_8TiledMMAINS4_8MMA_AtomIJNS4_10MMA_TraitsINS4_19SM100_MMA_F8F6F4_SSEJSG_SG_fSE_SE_NS4_17integral_constantINS4_4UMMA5MajorELSO_0EEESP_NSM_INSN_7ScaleInELSQ_0EEESR_EEEEEENS4_6LayoutISC_NS5_IJNSA_ILi0EEESV_SV_EEEEENS5_IJNS4_10UnderscoreESY_SY_EEEEENS4_13SM90_TMA_LOADENS4_14ComposedLayoutINS4_7SwizzleILi3ELi4ELi3EEENS4_18smem_ptr_flag_bitsILi8EEENSU_INS5_IJNSA_ILi8EEESE_EEENS5_IJSE_SB_EEEEEEEvNS4_8identityES11_S1B_vS1C_EENS_8epilogue10collective18CollectiveEpilogueINS1E_23Sm100TmaWarpSpecializedILi2ELi2ELi64ELb0ELb0EEEJSF_NS5_IJNSU_ISE_SB_EENSU_INSA_ILi64EEESB_EEEEESG_SH_SG_SH_NS1E_6fusion15FusionCallbacksIS1I_NS1N_17LinearCombinationISG_fSG_fLNS_15FloatRoundStyleE2EEESF_S1M_JEEENS4_5SM1004TMEM4LOAD26SM100_TMEM_LOAD_32dp32b64xES11_NS12_INS13_ILi2ELi4ELi3EEES16_NSU_INS5_IJS17_S1K_EEENS5_IJS1K_SB_EEEEEEENS4_39AutoVectorizingCopyWithAssumedAlignmentILi128EEENS4_14SM90_TMA_STOREES21_S23_S23_EEEvvEEEEvNT_6ParamsE --------------------------
	.section	.nv.constant0._ZN7cutlass13device_kernelINS_4gemm6kernel13GemmUniversalIN4cute5tupleIJiiiiEEENS1_10collective13CollectiveMmaINS1_35MainloopSm100TmaUmmaWarpSpecializedILi4ELi2ELi4ENS5_IJNS4_1CILi1EEESB_SB_EEEEENS5_IJNSA_ILi128EEESE_SE_EEENS_12float_e4m3_tENS5_IJlSB_lEEESG_SH_NS4_8TiledMMAINS4_8MMA_AtomIJNS4_10MMA_TraitsINS4_19SM100_MMA_F8F6F4_SSEJSG_SG_fSE_SE_NS4_17integral_constantINS4_4UMMA5MajorELSO_0EEESP_NSM_INSN_7ScaleInELSQ_0EEESR_EEEEEENS4_6LayoutISC_NS5_IJNSA_ILi0EEESV_SV_EEEEENS5_IJNS4_10UnderscoreESY_SY_EEEEENS4_13SM90_TMA_LOADENS4_14ComposedLayoutINS4_7SwizzleILi3ELi4ELi3EEENS4_18smem_ptr_flag_bitsILi8EEENSU_INS5_IJNSA_ILi8EEESE_EEENS5_IJSE_SB_EEEEEEEvNS4_8identityES11_S1B_vS1C_EENS_8epilogue10collective18CollectiveEpilogueINS1E_23Sm100TmaWarpSpecializedILi2ELi2ELi64ELb0ELb0EEEJSF_NS5_IJNSU_ISE_SB_EENSU_INSA_ILi64EEESB_EEEEESG_SH_SG_SH_NS1E_6fusion15FusionCallbacksIS1I_NS1N_17LinearCombinationISG_fSG_fLNS_15FloatRoundStyleE2EEESF_S1M_JEEENS4_5SM1004TMEM4LOAD26SM100_TMEM_LOAD_32dp32b64xES11_NS12_INS13_ILi2ELi4ELi3EEES16_NSU_INS5_IJS17_S1K_EEENS5_IJS1K_SB_EEEEEEENS4_39AutoVectorizingCopyWithAssumedAlignmentILi128EEENS4_14SM90_TMA_STOREES21_S23_S23_EEEvvEEEEvNT_6ParamsE,"a",@progbits
	.sectionflags	@""
	.align	4
.nv.constant0._ZN7cutlass13device_kernelINS_4gemm6kernel13GemmUniversalIN4cute5tupleIJiiiiEEENS1_10collective13CollectiveMmaINS1_35MainloopSm100TmaUmmaWarpSpecializedILi4ELi2ELi4ENS5_IJNS4_1CILi1EEESB_SB_EEEEENS5_IJNSA_ILi128EEESE_SE_EEENS_12float_e4m3_tENS5_IJlSB_lEEESG_SH_NS4_8TiledMMAINS4_8MMA_AtomIJNS4_10MMA_TraitsINS4_19SM100_MMA_F8F6F4_SSEJSG_SG_fSE_SE_NS4_17integral_constantINS4_4UMMA5MajorELSO_0EEESP_NSM_INSN_7ScaleInELSQ_0EEESR_EEEEEENS4_6LayoutISC_NS5_IJNSA_ILi0EEESV_SV_EEEEENS5_IJNS4_10UnderscoreESY_SY_EEEEENS4_13SM90_TMA_LOADENS4_14ComposedLayoutINS4_7SwizzleILi3ELi4ELi3EEENS4_18smem_ptr_flag_bitsILi8EEENSU_INS5_IJNSA_ILi8EEESE_EEENS5_IJSE_SB_EEEEEEEvNS4_8identityES11_S1B_vS1C_EENS_8epilogue10collective18CollectiveEpilogueINS1E_23Sm100TmaWarpSpecializedILi2ELi2ELi64ELb0ELb0EEEJSF_NS5_IJNSU_ISE_SB_EENSU_INSA_ILi64EEESB_EEEEESG_SH_SG_SH_NS1E_6fusion15FusionCallbacksIS1I_NS1N_17LinearCombinationISG_fSG_fLNS_15FloatRoundStyleE2EEESF_S1M_JEEENS4_5SM1004TMEM4LOAD26SM100_TMEM_LOAD_32dp32b64xES11_NS12_INS13_ILi2ELi4ELi3EEES16_NSU_INS5_IJS17_S1K_EEENS5_IJS1K_SB_EEEEEEENS4_39AutoVectorizingCopyWithAssumedAlignmentILi128EEENS4_14SM90_TMA_STOREES21_S23_S23_EEEvvEEEEvNT_6ParamsE:
	.zero		2944


//--------------------- SYMBOLS --------------------------

	.type		.nv.reservedSmem.offset0,@object
	.size		.nv.reservedSmem.offset0,0x4
	.type		.nv.reservedSmem.cap,@object
	.size		.nv.reservedSmem.cap,0x4
	.type		__assertfail,@function
